//
// Generated by NVIDIA NVVM Compiler
//
// Compiler Build ID: CL-36424714
// Cuda compilation tools, release 13.0, V13.0.88
// Based on NVVM 20.0.0
//

.version 9.0
.target sm_100
.address_size 64

	// .globl	make_grids
.global .align 4 .b8 __cudart_i2opi_f[24] = {65, 144, 67, 60, 153, 149, 98, 219, 192, 221, 52, 245, 209, 87, 39, 252, 41, 21, 68, 78, 110, 131, 249, 162};

.visible .entry make_grids(
	.param .u64 .ptr .align 1 make_grids_param_0,
	.param .u64 .ptr .align 1 make_grids_param_1,
	.param .u32 make_grids_param_2,
	.param .u32 make_grids_param_3,
	.param .f32 make_grids_param_4
)
{
	.local .align 4 .b8 	__local_depot0[28];
	.reg .b64 	%SP;
	.reg .b64 	%SPL;
	.reg .pred 	%p<39>;
	.reg .b32 	%r<191>;
	.reg .b32 	%f<108>;
	.reg .b64 	%rd<85>;
	.reg .b64 	%fd<9>;

	mov.u64 	%SPL, __local_depot0;
	ld.param.u64 	%rd25, [make_grids_param_0];
	ld.param.u32 	%r67, [make_grids_param_3];
	ld.param.f32 	%f26, [make_grids_param_4];
	add.u64 	%rd1, %SPL, 0;
	add.u64 	%rd2, %SPL, 0;
	mul.f32 	%f27, %f26, 0f3F22F983;
	cvt.rni.s32.f32 	%r179, %f27;
	cvt.rn.f32.s32 	%f28, %r179;
	fma.rn.f32 	%f29, %f28, 0fBFC90FDA, %f26;
	fma.rn.f32 	%f30, %f28, 0fB3A22168, %f29;
	fma.rn.f32 	%f105, %f28, 0fA7C234C5, %f30;
	abs.f32 	%f2, %f26;
	setp.ltu.f32 	%p1, %f2, 0f47CE4780;
	mov.u32 	%r175, %r179;
	mov.f32 	%f104, %f105;
	@%p1 bra 	$L__BB0_8;
	setp.neu.f32 	%p2, %f2, 0f7F800000;
	@%p2 bra 	$L__BB0_3;
	mov.f32 	%f33, 0f00000000;
	mul.rn.f32 	%f104, %f26, %f33;
	mov.b32 	%r175, 0;
	bra.uni 	$L__BB0_8;
$L__BB0_3:
	mov.b32 	%r2, %f26;
	shl.b32 	%r69, %r2, 8;
	or.b32  	%r3, %r69, -2147483648;
	mov.b64 	%rd79, 0;
	mov.b32 	%r172, 0;
	mov.u64 	%rd77, __cudart_i2opi_f;
	mov.u64 	%rd78, %rd2;
$L__BB0_4:
	.pragma "nounroll";
	ld.global.nc.u32 	%r70, [%rd77];
	mad.wide.u32 	%rd31, %r70, %r3, %rd79;
	shr.u64 	%rd79, %rd31, 32;
	st.local.u32 	[%rd78], %rd31;
	add.s32 	%r172, %r172, 1;
	add.s64 	%rd78, %rd78, 4;
	add.s64 	%rd77, %rd77, 4;
	setp.ne.s32 	%p3, %r172, 6;
	@%p3 bra 	$L__BB0_4;
	shr.u32 	%r71, %r2, 23;
	st.local.u32 	[%rd2+24], %rd79;
	and.b32  	%r6, %r71, 31;
	and.b32  	%r72, %r71, 224;
	add.s32 	%r73, %r72, -128;
	shr.u32 	%r74, %r73, 5;
	mul.wide.u32 	%rd32, %r74, 4;
	sub.s64 	%rd9, %rd2, %rd32;
	ld.local.u32 	%r173, [%rd9+24];
	ld.local.u32 	%r174, [%rd9+20];
	setp.eq.s32 	%p4, %r6, 0;
	@%p4 bra 	$L__BB0_7;
	shf.l.wrap.b32 	%r173, %r174, %r173, %r6;
	ld.local.u32 	%r75, [%rd9+16];
	shf.l.wrap.b32 	%r174, %r75, %r174, %r6;
$L__BB0_7:
	shr.u32 	%r76, %r173, 30;
	shf.l.wrap.b32 	%r77, %r174, %r173, 2;
	shl.b32 	%r78, %r174, 2;
	shr.u32 	%r79, %r77, 31;
	add.s32 	%r80, %r79, %r76;
	neg.s32 	%r81, %r80;
	setp.lt.s32 	%p5, %r2, 0;
	selp.b32 	%r175, %r81, %r80, %p5;
	xor.b32  	%r82, %r77, %r2;
	shr.s32 	%r83, %r77, 31;
	xor.b32  	%r84, %r83, %r77;
	xor.b32  	%r85, %r83, %r78;
	cvt.u64.u32 	%rd33, %r84;
	shl.b64 	%rd34, %rd33, 32;
	cvt.u64.u32 	%rd35, %r85;
	or.b64  	%rd36, %rd34, %rd35;
	cvt.rn.f64.s64 	%fd1, %rd36;
	mul.f64 	%fd2, %fd1, 0d3BF921FB54442D19;
	cvt.rn.f32.f64 	%f31, %fd2;
	neg.f32 	%f32, %f31;
	setp.lt.s32 	%p6, %r82, 0;
	selp.f32 	%f104, %f32, %f31, %p6;
$L__BB0_8:
	setp.ltu.f32 	%p7, %f2, 0f47CE4780;
	add.s32 	%r87, %r175, 1;
	mul.rn.f32 	%f34, %f104, %f104;
	and.b32  	%r88, %r175, 1;
	setp.eq.b32 	%p8, %r88, 1;
	selp.f32 	%f35, %f104, 0f3F800000, %p8;
	fma.rn.f32 	%f36, %f34, %f35, 0f00000000;
	fma.rn.f32 	%f37, %f34, 0f37CBAC00, 0fBAB607ED;
	selp.f32 	%f38, 0fB94D4153, %f37, %p8;
	selp.f32 	%f39, 0f3C0885E4, 0f3D2AAABB, %p8;
	fma.rn.f32 	%f40, %f38, %f34, %f39;
	selp.f32 	%f41, 0fBE2AAAA8, 0fBEFFFFFF, %p8;
	fma.rn.f32 	%f42, %f40, %f34, %f41;
	fma.rn.f32 	%f43, %f42, %f36, %f35;
	and.b32  	%r89, %r87, 2;
	setp.eq.s32 	%p9, %r89, 0;
	mov.f32 	%f44, 0f00000000;
	sub.f32 	%f45, %f44, %f43;
	selp.f32 	%f6, %f43, %f45, %p9;
	@%p7 bra 	$L__BB0_16;
	setp.neu.f32 	%p10, %f2, 0f7F800000;
	@%p10 bra 	$L__BB0_11;
	mov.f32 	%f48, 0f00000000;
	mul.rn.f32 	%f105, %f26, %f48;
	mov.b32 	%r179, 0;
	bra.uni 	$L__BB0_16;
$L__BB0_11:
	mov.b32 	%r15, %f26;
	shl.b32 	%r91, %r15, 8;
	or.b32  	%r16, %r91, -2147483648;
	mov.b64 	%rd80, 0;
	mov.b32 	%r176, 0;
	mov.u64 	%rd39, __cudart_i2opi_f;
$L__BB0_12:
	.pragma "nounroll";
	mul.wide.u32 	%rd38, %r176, 4;
	add.s64 	%rd40, %rd39, %rd38;
	ld.global.nc.u32 	%r92, [%rd40];
	mad.wide.u32 	%rd41, %r92, %r16, %rd80;
	shr.u64 	%rd80, %rd41, 32;
	add.s64 	%rd42, %rd2, %rd38;
	st.local.u32 	[%rd42], %rd41;
	add.s32 	%r176, %r176, 1;
	setp.ne.s32 	%p11, %r176, 6;
	@%p11 bra 	$L__BB0_12;
	shr.u32 	%r93, %r15, 23;
	st.local.u32 	[%rd2+24], %rd80;
	and.b32  	%r19, %r93, 31;
	and.b32  	%r94, %r93, 224;
	add.s32 	%r95, %r94, -128;
	shr.u32 	%r96, %r95, 5;
	mul.wide.u32 	%rd43, %r96, 4;
	sub.s64 	%rd12, %rd2, %rd43;
	ld.local.u32 	%r177, [%rd12+24];
	ld.local.u32 	%r178, [%rd12+20];
	setp.eq.s32 	%p12, %r19, 0;
	@%p12 bra 	$L__BB0_15;
	shf.l.wrap.b32 	%r177, %r178, %r177, %r19;
	ld.local.u32 	%r97, [%rd12+16];
	shf.l.wrap.b32 	%r178, %r97, %r178, %r19;
$L__BB0_15:
	shr.u32 	%r98, %r177, 30;
	shf.l.wrap.b32 	%r99, %r178, %r177, 2;
	shl.b32 	%r100, %r178, 2;
	shr.u32 	%r101, %r99, 31;
	add.s32 	%r102, %r101, %r98;
	neg.s32 	%r103, %r102;
	setp.lt.s32 	%p13, %r15, 0;
	selp.b32 	%r179, %r103, %r102, %p13;
	xor.b32  	%r104, %r99, %r15;
	shr.s32 	%r105, %r99, 31;
	xor.b32  	%r106, %r105, %r99;
	xor.b32  	%r107, %r105, %r100;
	cvt.u64.u32 	%rd44, %r106;
	shl.b64 	%rd45, %rd44, 32;
	cvt.u64.u32 	%rd46, %r107;
	or.b64  	%rd47, %rd45, %rd46;
	cvt.rn.f64.s64 	%fd3, %rd47;
	mul.f64 	%fd4, %fd3, 0d3BF921FB54442D19;
	cvt.rn.f32.f64 	%f46, %fd4;
	neg.f32 	%f47, %f46;
	setp.lt.s32 	%p14, %r104, 0;
	selp.f32 	%f105, %f47, %f46, %p14;
$L__BB0_16:
	ld.param.u32 	%r170, [make_grids_param_2];
	mul.rn.f32 	%f49, %f105, %f105;
	and.b32  	%r109, %r179, 1;
	setp.eq.b32 	%p15, %r109, 1;
	selp.f32 	%f50, 0f3F800000, %f105, %p15;
	fma.rn.f32 	%f51, %f49, %f50, 0f00000000;
	fma.rn.f32 	%f52, %f49, 0f37CBAC00, 0fBAB607ED;
	selp.f32 	%f53, %f52, 0fB94D4153, %p15;
	selp.f32 	%f54, 0f3D2AAABB, 0f3C0885E4, %p15;
	fma.rn.f32 	%f55, %f53, %f49, %f54;
	selp.f32 	%f56, 0fBEFFFFFF, 0fBE2AAAA8, %p15;
	fma.rn.f32 	%f57, %f55, %f49, %f56;
	fma.rn.f32 	%f58, %f57, %f51, %f50;
	and.b32  	%r110, %r179, 2;
	setp.eq.s32 	%p16, %r110, 0;
	mov.f32 	%f59, 0f00000000;
	sub.f32 	%f60, %f59, %f58;
	selp.f32 	%f10, %f58, %f60, %p16;
	mov.u32 	%r180, %ctaid.z;
	setp.ge.s32 	%p17, %r180, %r170;
	@%p17 bra 	$L__BB0_41;
	mul.lo.s32 	%r29, %r67, 3;
	mov.u32 	%r30, %ctaid.y;
	shr.u32 	%r111, %r67, 31;
	add.s32 	%r112, %r67, %r111;
	shr.s32 	%r113, %r112, 1;
	neg.s32 	%r31, %r113;
	cvt.rn.f32.s32 	%f11, %r67;
	mov.u32 	%r114, %tid.x;
	mov.u32 	%r115, %ntid.x;
	mov.u32 	%r116, %ctaid.x;
	mad.lo.s32 	%r32, %r115, %r116, %r114;
	mov.u32 	%r117, %nctaid.x;
	mul.lo.s32 	%r33, %r115, %r117;
	mov.u32 	%r34, %nctaid.y;
	cvta.to.global.u64 	%rd13, %rd25;
	mov.u64 	%rd61, __cudart_i2opi_f;
$L__BB0_18:
	ld.param.u64 	%rd76, [make_grids_param_1];
	cvta.to.global.u64 	%rd48, %rd76;
	mul.wide.s32 	%rd49, %r180, 4;
	add.s64 	%rd50, %rd48, %rd49;
	ld.global.f32 	%f12, [%rd50];
	mul.f32 	%f61, %f12, 0f3F22F983;
	cvt.rni.s32.f32 	%r188, %f61;
	cvt.rn.f32.s32 	%f62, %r188;
	fma.rn.f32 	%f63, %f62, 0fBFC90FDA, %f12;
	fma.rn.f32 	%f64, %f62, 0fB3A22168, %f63;
	fma.rn.f32 	%f107, %f62, 0fA7C234C5, %f64;
	abs.f32 	%f14, %f12;
	setp.ltu.f32 	%p18, %f14, 0f47CE4780;
	mov.u32 	%r184, %r188;
	mov.f32 	%f106, %f107;
	@%p18 bra 	$L__BB0_26;
	setp.neu.f32 	%p19, %f14, 0f7F800000;
	@%p19 bra 	$L__BB0_21;
	mov.f32 	%f67, 0f00000000;
	mul.rn.f32 	%f106, %f12, %f67;
	mov.b32 	%r184, 0;
	bra.uni 	$L__BB0_26;
$L__BB0_21:
	mov.b32 	%r37, %f12;
	mov.b64 	%rd83, 0;
	mov.b32 	%r181, 0;
	mov.u64 	%rd81, __cudart_i2opi_f;
	mov.u64 	%rd82, %rd2;
$L__BB0_22:
	.pragma "nounroll";
	ld.global.nc.u32 	%r119, [%rd81];
	shl.b32 	%r120, %r37, 8;
	or.b32  	%r121, %r120, -2147483648;
	mad.wide.u32 	%rd53, %r119, %r121, %rd83;
	shr.u64 	%rd83, %rd53, 32;
	st.local.u32 	[%rd82], %rd53;
	add.s32 	%r181, %r181, 1;
	add.s64 	%rd82, %rd82, 4;
	add.s64 	%rd81, %rd81, 4;
	setp.ne.s32 	%p20, %r181, 6;
	@%p20 bra 	$L__BB0_22;
	shr.u32 	%r122, %r37, 23;
	st.local.u32 	[%rd2+24], %rd83;
	and.b32  	%r40, %r122, 31;
	and.b32  	%r123, %r122, 224;
	add.s32 	%r124, %r123, -128;
	shr.u32 	%r125, %r124, 5;
	mul.wide.u32 	%rd54, %r125, 4;
	sub.s64 	%rd20, %rd2, %rd54;
	ld.local.u32 	%r182, [%rd20+24];
	ld.local.u32 	%r183, [%rd20+20];
	setp.eq.s32 	%p21, %r40, 0;
	@%p21 bra 	$L__BB0_25;
	shf.l.wrap.b32 	%r182, %r183, %r182, %r40;
	ld.local.u32 	%r126, [%rd20+16];
	shf.l.wrap.b32 	%r183, %r126, %r183, %r40;
$L__BB0_25:
	shr.u32 	%r127, %r182, 30;
	shf.l.wrap.b32 	%r128, %r183, %r182, 2;
	shl.b32 	%r129, %r183, 2;
	shr.u32 	%r130, %r128, 31;
	add.s32 	%r131, %r130, %r127;
	neg.s32 	%r132, %r131;
	setp.lt.s32 	%p22, %r37, 0;
	selp.b32 	%r184, %r132, %r131, %p22;
	xor.b32  	%r133, %r128, %r37;
	shr.s32 	%r134, %r128, 31;
	xor.b32  	%r135, %r134, %r128;
	xor.b32  	%r136, %r134, %r129;
	cvt.u64.u32 	%rd55, %r135;
	shl.b64 	%rd56, %rd55, 32;
	cvt.u64.u32 	%rd57, %r136;
	or.b64  	%rd58, %rd56, %rd57;
	cvt.rn.f64.s64 	%fd5, %rd58;
	mul.f64 	%fd6, %fd5, 0d3BF921FB54442D19;
	cvt.rn.f32.f64 	%f65, %fd6;
	neg.f32 	%f66, %f65;
	setp.lt.s32 	%p23, %r133, 0;
	selp.f32 	%f106, %f66, %f65, %p23;
$L__BB0_26:
	setp.ltu.f32 	%p24, %f14, 0f47CE4780;
	add.s32 	%r138, %r184, 1;
	mul.rn.f32 	%f68, %f106, %f106;
	and.b32  	%r139, %r184, 1;
	setp.eq.b32 	%p25, %r139, 1;
	selp.f32 	%f69, %f106, 0f3F800000, %p25;
	fma.rn.f32 	%f70, %f68, %f69, 0f00000000;
	fma.rn.f32 	%f71, %f68, 0f37CBAC00, 0fBAB607ED;
	selp.f32 	%f72, 0fB94D4153, %f71, %p25;
	selp.f32 	%f73, 0f3C0885E4, 0f3D2AAABB, %p25;
	fma.rn.f32 	%f74, %f72, %f68, %f73;
	selp.f32 	%f75, 0fBE2AAAA8, 0fBEFFFFFF, %p25;
	fma.rn.f32 	%f76, %f74, %f68, %f75;
	fma.rn.f32 	%f77, %f76, %f70, %f69;
	and.b32  	%r140, %r138, 2;
	setp.eq.s32 	%p26, %r140, 0;
	mov.f32 	%f78, 0f00000000;
	sub.f32 	%f79, %f78, %f77;
	selp.f32 	%f18, %f77, %f79, %p26;
	@%p24 bra 	$L__BB0_34;
	setp.neu.f32 	%p27, %f14, 0f7F800000;
	@%p27 bra 	$L__BB0_29;
	mov.f32 	%f82, 0f00000000;
	mul.rn.f32 	%f107, %f12, %f82;
	mov.b32 	%r188, 0;
	bra.uni 	$L__BB0_34;
$L__BB0_29:
	mov.b32 	%r49, %f12;
	mov.b64 	%rd84, 0;
	mov.b32 	%r185, 0;
$L__BB0_30:
	.pragma "nounroll";
	mul.wide.u32 	%rd60, %r185, 4;
	add.s64 	%rd62, %rd61, %rd60;
	ld.global.nc.u32 	%r142, [%rd62];
	shl.b32 	%r143, %r49, 8;
	or.b32  	%r144, %r143, -2147483648;
	mad.wide.u32 	%rd63, %r142, %r144, %rd84;
	shr.u64 	%rd84, %rd63, 32;
	add.s64 	%rd64, %rd1, %rd60;
	st.local.u32 	[%rd64], %rd63;
	add.s32 	%r185, %r185, 1;
	setp.ne.s32 	%p28, %r185, 6;
	@%p28 bra 	$L__BB0_30;
	shr.u32 	%r145, %r49, 23;
	st.local.u32 	[%rd1+24], %rd84;
	and.b32  	%r52, %r145, 31;
	and.b32  	%r146, %r145, 224;
	add.s32 	%r147, %r146, -128;
	shr.u32 	%r148, %r147, 5;
	mul.wide.u32 	%rd65, %r148, 4;
	sub.s64 	%rd23, %rd1, %rd65;
	ld.local.u32 	%r186, [%rd23+24];
	ld.local.u32 	%r187, [%rd23+20];
	setp.eq.s32 	%p29, %r52, 0;
	@%p29 bra 	$L__BB0_33;
	shf.l.wrap.b32 	%r186, %r187, %r186, %r52;
	ld.local.u32 	%r149, [%rd23+16];
	shf.l.wrap.b32 	%r187, %r149, %r187, %r52;
$L__BB0_33:
	shr.u32 	%r150, %r186, 30;
	shf.l.wrap.b32 	%r151, %r187, %r186, 2;
	shl.b32 	%r152, %r187, 2;
	shr.u32 	%r153, %r151, 31;
	add.s32 	%r154, %r153, %r150;
	neg.s32 	%r155, %r154;
	setp.lt.s32 	%p30, %r49, 0;
	selp.b32 	%r188, %r155, %r154, %p30;
	xor.b32  	%r156, %r151, %r49;
	shr.s32 	%r157, %r151, 31;
	xor.b32  	%r158, %r157, %r151;
	xor.b32  	%r159, %r157, %r152;
	cvt.u64.u32 	%rd66, %r158;
	shl.b64 	%rd67, %rd66, 32;
	cvt.u64.u32 	%rd68, %r159;
	or.b64  	%rd69, %rd67, %rd68;
	cvt.rn.f64.s64 	%fd7, %rd69;
	mul.f64 	%fd8, %fd7, 0d3BF921FB54442D19;
	cvt.rn.f32.f64 	%f80, %fd8;
	neg.f32 	%f81, %f80;
	setp.lt.s32 	%p31, %r156, 0;
	selp.f32 	%f107, %f81, %f80, %p31;
$L__BB0_34:
	setp.ge.s32 	%p32, %r30, %r67;
	mul.rn.f32 	%f83, %f107, %f107;
	and.b32  	%r161, %r188, 1;
	setp.eq.b32 	%p33, %r161, 1;
	selp.f32 	%f84, 0f3F800000, %f107, %p33;
	fma.rn.f32 	%f85, %f83, %f84, 0f00000000;
	fma.rn.f32 	%f86, %f83, 0f37CBAC00, 0fBAB607ED;
	selp.f32 	%f87, %f86, 0fB94D4153, %p33;
	selp.f32 	%f88, 0f3D2AAABB, 0f3C0885E4, %p33;
	fma.rn.f32 	%f89, %f87, %f83, %f88;
	selp.f32 	%f90, 0fBEFFFFFF, 0fBE2AAAA8, %p33;
	fma.rn.f32 	%f91, %f89, %f83, %f90;
	fma.rn.f32 	%f92, %f91, %f85, %f84;
	and.b32  	%r162, %r188, 2;
	setp.eq.s32 	%p34, %r162, 0;
	mov.f32 	%f93, 0f00000000;
	sub.f32 	%f94, %f93, %f92;
	selp.f32 	%f22, %f92, %f94, %p34;
	@%p32 bra 	$L__BB0_40;
	mov.u32 	%r189, %r30;
$L__BB0_36:
	setp.ge.s32 	%p35, %r32, %r67;
	@%p35 bra 	$L__BB0_39;
	add.s32 	%r163, %r189, %r31;
	cvt.rn.f32.s32 	%f95, %r163;
	div.rn.f32 	%f96, %f95, %f11;
	mul.f32 	%f23, %f10, %f96;
	mul.f32 	%f97, %f18, %f96;
	mul.f32 	%f24, %f6, %f97;
	mul.f32 	%f98, %f22, %f96;
	mul.f32 	%f25, %f6, %f98;
	mul.lo.s32 	%r164, %r189, %r29;
	cvt.s64.s32 	%rd70, %r164;
	mul.lo.s32 	%r165, %r29, %r67;
	mul.lo.s32 	%r166, %r165, %r180;
	cvt.s64.s32 	%rd71, %r166;
	add.s64 	%rd24, %rd70, %rd71;
	mov.u32 	%r190, %r32;
$L__BB0_38:
	add.s32 	%r167, %r190, %r31;
	cvt.rn.f32.s32 	%f99, %r167;
	div.rn.f32 	%f100, %f99, %f11;
	mul.lo.s32 	%r168, %r190, 3;
	cvt.s64.s32 	%rd72, %r168;
	add.s64 	%rd73, %rd24, %rd72;
	shl.b64 	%rd74, %rd73, 2;
	add.s64 	%rd75, %rd13, %rd74;
	st.global.f32 	[%rd75], %f23;
	mul.f32 	%f101, %f22, %f100;
	sub.f32 	%f102, %f24, %f101;
	st.global.f32 	[%rd75+4], %f102;
	fma.rn.f32 	%f103, %f18, %f100, %f25;
	st.global.f32 	[%rd75+8], %f103;
	add.s32 	%r190, %r190, %r33;
	setp.lt.s32 	%p36, %r190, %r67;
	@%p36 bra 	$L__BB0_38;
$L__BB0_39:
	add.s32 	%r189, %r189, %r34;
	setp.lt.s32 	%p37, %r189, %r67;
	@%p37 bra 	$L__BB0_36;
$L__BB0_40:
	ld.param.u32 	%r171, [make_grids_param_2];
	mov.u32 	%r169, %nctaid.z;
	add.s32 	%r180, %r180, %r169;
	setp.lt.s32 	%p38, %r180, %r171;
	@%p38 bra 	$L__BB0_18;
$L__BB0_41:
	ret;

}


// ===== COMPILED SASS (sm_100) =====

	.target	sm_100

	.elftype	@"ET_EXEC"


//--------------------- .note.nv.tkinfo           --------------------------
	.section	.note.nv.tkinfo,"",@"SHT_NOTE"
	.sectionflags	@"SHF_NOTE_NV_TKINFO"
	.tkinfo
        /*0018*/ 	.word	0x00000002
        /*0030*/ 	.string	""
        /*0030*/ 	.string	"ptxas"
        /*0030*/ 	.string	"Cuda compilation tools, release 13.0, V13.0.88"
        /*0030*/ 	.string	"Build cuda_13.0.r13.0/compiler.36424714_0"
        /*0030*/ 	.string	"-arch sm_100 -m 64 "



//--------------------- .note.nv.cuinfo           --------------------------
	.section	.note.nv.cuinfo,"",@"SHT_NOTE"
	.sectionflags	@"SHF_NOTE_NV_CUINFO"
        /*0018*/ 	.short	0x0002
        /*001a*/ 	.short	0x0064
        /*001c*/ 	.short	0x0082
	.zero		2


//--------------------- .nv.info                  --------------------------
	.section	.nv.info,"",@"SHT_CUDA_INFO"
	.align	4


	//----- nvinfo : EIATTR_REGCOUNT
	.align		4
        /*0000*/ 	.byte	0x04, 0x2f
        /*0002*/ 	.short	(.L_2 - .L_1)
	.align		4
.L_1:
        /*0004*/ 	.word	index@(make_grids)
        /*0008*/ 	.word	0x0000001c


	//----- nvinfo : EIATTR_FRAME_SIZE
	.align		4
.L_2:
        /*000c*/ 	.byte	0x04, 0x11
        /*000e*/ 	.short	(.L_4 - .L_3)
	.align		4
.L_3:
        /*0010*/ 	.word	index@($__internal_0_$__cuda_sm3x_div_rn_noftz_f32_slowpath)
        /*0014*/ 	.word	0x00000020


	//----- nvinfo : EIATTR_FRAME_SIZE
	.align		4
.L_4:
        /*0018*/ 	.byte	0x04, 0x11
        /*001a*/ 	.short	(.L_6 - .L_5)
	.align		4
.L_5:
        /*001c*/ 	.word	index@(make_grids)
        /*0020*/ 	.word	0x00000020


	//----- nvinfo : EIATTR_MIN_STACK_SIZE
	.align		4
.L_6:
        /*0024*/ 	.byte	0x04, 0x12
        /*0026*/ 	.short	(.L_8 - .L_7)
	.align		4
.L_7:
        /*0028*/ 	.word	index@(make_grids)
        /*002c*/ 	.word	0x00000020
.L_8:


//--------------------- .nv.compat                --------------------------
	.section	.nv.compat,"",@"SHT_CUDA_COMPAT_INFO"
	.align	4
        /*0000*/ 	.byte	0x02, 0x09, 0x00, 0x00, 0x02, 0x02, 0x01, 0x00, 0x02, 0x05, 0x05, 0x00, 0x03, 0x07, 0x01, 0x01
        /*0010*/ 	.byte	0x02, 0x03, 0x00, 0x00, 0x02, 0x06, 0x01, 0x00, 0x04, 0x0b, 0x08, 0x00, 0x01, 0x00, 0x00, 0x00
        /*0020*/ 	.byte	0x00, 0x00, 0x00, 0x00


//--------------------- .nv.info.make_grids       --------------------------
	.section	.nv.info.make_grids,"",@"SHT_CUDA_INFO"
	.sectionflags	@""
	.align	4


	//----- nvinfo : EIATTR_CUDA_API_VERSION
	.align		4
        /*0000*/ 	.byte	0x04, 0x37
        /*0002*/ 	.short	(.L_10 - .L_9)
.L_9:
        /*0004*/ 	.word	0x00000082


	//----- nvinfo : EIATTR_KPARAM_INFO
	.align		4
.L_10:
        /*0008*/ 	.byte	0x04, 0x17
        /*000a*/ 	.short	(.L_12 - .L_11)
.L_11:
        /*000c*/ 	.word	0x00000000
        /*0010*/ 	.short	0x0004
        /*0012*/ 	.short	0x0018
        /*0014*/ 	.byte	0x00, 0xf0, 0x11, 0x00


	//----- nvinfo : EIATTR_KPARAM_INFO
	.align		4
.L_12:
        /*0018*/ 	.byte	0x04, 0x17
        /*001a*/ 	.short	(.L_14 - .L_13)
.L_13:
        /*001c*/ 	.word	0x00000000
        /*0020*/ 	.short	0x0003
        /*0022*/ 	.short	0x0014
        /*0024*/ 	.byte	0x00, 0xf0, 0x11, 0x00


	//----- nvinfo : EIATTR_KPARAM_INFO
	.align		4
.L_14:
        /*0028*/ 	.byte	0x04, 0x17
        /*002a*/ 	.short	(.L_16 - .L_15)
.L_15:
        /*002c*/ 	.word	0x00000000
        /*0030*/ 	.short	0x0002
        /*0032*/ 	.short	0x0010
        /*0034*/ 	.byte	0x00, 0xf0, 0x11, 0x00


	//----- nvinfo : EIATTR_KPARAM_INFO
	.align		4
.L_16:
        /*0038*/ 	.byte	0x04, 0x17
        /*003a*/ 	.short	(.L_18 - .L_17)
.L_17:
        /*003c*/ 	.word	0x00000000
        /*0040*/ 	.short	0x0001
        /*0042*/ 	.short	0x0008
        /*0044*/ 	.byte	0x00, 0xf5, 0x21, 0x00


	//----- nvinfo : EIATTR_KPARAM_INFO
	.align		4
.L_18:
        /*0048*/ 	.byte	0x04, 0x17
        /*004a*/ 	.short	(.L_20 - .L_19)
.L_19:
        /*004c*/ 	.word	0x00000000
        /*0050*/ 	.short	0x0000
        /*0052*/ 	.short	0x0000
        /*0054*/ 	.byte	0x00, 0xf5, 0x21, 0x00


	//----- nvinfo : EIATTR_SPARSE_MMA_MASK
	.align		4
.L_20:
        /*0058*/ 	.byte	0x03, 0x50
        /*005a*/ 	.short	0x0000


	//----- nvinfo : EIATTR_MAXREG_COUNT
	.align		4
        /*005c*/ 	.byte	0x03, 0x1b
        /*005e*/ 	.short	0x00ff


	//----- nvinfo : EIATTR_MERCURY_ISA_VERSION
	.align		4
        /*0060*/ 	.byte	0x03, 0x5f
        /*0062*/ 	.short	0x0101


	//----- nvinfo : EIATTR_VRC_CTA_INIT_COUNT
	.align		4
        /*0064*/ 	.byte	0x02, 0x4a
	.zero		1
	.zero		1


	//----- nvinfo : EIATTR_EXIT_INSTR_OFFSETS
	.align		4
        /*0068*/ 	.byte	0x04, 0x1c
        /*006a*/ 	.short	(.L_22 - .L_21)


	//   ....[0]....
.L_21:
        /*006c*/ 	.word	0x000008f0


	//   ....[1]....
        /*0070*/ 	.word	0x00001950


	//----- nvinfo : EIATTR_CRS_STACK_SIZE
	.align		4
.L_22:
        /*0074*/ 	.byte	0x04, 0x1e
        /*0076*/ 	.short	(.L_24 - .L_23)
.L_23:
        /*0078*/ 	.word	0x00000000


	//----- nvinfo : EIATTR_CBANK_PARAM_SIZE
	.align		4
.L_24:
        /*007c*/ 	.byte	0x03, 0x19
        /*007e*/ 	.short	0x001c


	//----- nvinfo : EIATTR_PARAM_CBANK
	.align		4
        /*0080*/ 	.byte	0x04, 0x0a
        /*0082*/ 	.short	(.L_26 - .L_25)
	.align		4
.L_25:
        /*0084*/ 	.word	index@(.nv.constant0.make_grids)
        /*0088*/ 	.short	0x0380
        /*008a*/ 	.short	0x001c


	//----- nvinfo : EIATTR_SW_WAR
	.align		4
.L_26:
        /*008c*/ 	.byte	0x04, 0x36
        /*008e*/ 	.short	(.L_28 - .L_27)
.L_27:
        /*0090*/ 	.word	0x00000008
.L_28:


//--------------------- .nv.callgraph             --------------------------
	.section	.nv.callgraph,"",@"SHT_CUDA_CALLGRAPH"
	.align	4
	.sectionentsize	8
	.align		4
        /*0000*/ 	.word	0x00000000
	.align		4
        /*0004*/ 	.word	0xffffffff
	.align		4
        /*0008*/ 	.word	0x00000000
	.align		4
        /*000c*/ 	.word	0xfffffffe
	.align		4
        /*0010*/ 	.word	0x00000000
	.align		4
        /*0014*/ 	.word	0xfffffffd
	.align		4
        /*0018*/ 	.word	0x00000000
	.align		4
        /*001c*/ 	.word	0xfffffffc


//--------------------- .nv.constant4             --------------------------
	.section	.nv.constant4,"a",@progbits
	.align	8
	.align		8
.nv.constant4:
        /*0000*/ 	.dword	__cudart_i2opi_f


//--------------------- .text.make_grids          --------------------------
	.section	.text.make_grids,"ax",@progbits
	.align	128
        .global         make_grids
        .type           make_grids,@function
        .size           make_grids,(.L_x_30 - make_grids)
        .other          make_grids,@"STO_CUDA_ENTRY STV_DEFAULT"
make_grids:
.text.make_grids:
[----:B------:R-:W0:Y:S08]  /*0000*/  LDC R1, c[0x0][0x37c] ;  /* 0x0000df00ff017b82 */ /* 0x000e300000000800 */
[----:B------:R-:W1:Y:S01]  /*0010*/  LDC R11, c[0x0][0x398] ;  /* 0x0000e600ff0b7b82 */ /* 0x000e620000000800 */
[----:B------:R-:W2:Y:S01]  /*0020*/  LDCU.64 UR8, c[0x0][0x358] ;  /* 0x00006b00ff0877ac */ /* 0x000ea20008000a00 */
[----:B0-----:R-:W-:-:S02]  /*0030*/  VIADD R1, R1, 0xffffffe0 ;  /* 0xffffffe001017836 */ /* 0x001fc40000000000 */
[C---:B-1----:R-:W-:Y:S01]  /*0040*/  FMUL R0, R11.reuse, 0.63661974668502807617 ;  /* 0x3f22f9830b007820 */ /* 0x042fe20000400000 */
[----:B------:R-:W-:-:S05]  /*0050*/  FSETP.GE.AND P0, PT, |R11|, 105615, PT ;  /* 0x47ce47800b00780b */ /* 0x000fca0003f06200 */
[----:B------:R-:W0:Y:S02]  /*0060*/  F2I.NTZ R0, R0 ;  /* 0x0000000000007305 */ /* 0x000e240000203100 */
[----:B0-----:R-:W-:Y:S01]  /*0070*/  I2FP.F32.S32 R8, R0 ;  /* 0x0000000000087245 */ /* 0x001fe20000201400 */
[----:B------:R-:W-:-:S04]  /*0080*/  IMAD.MOV.U32 R13, RZ, RZ, R0 ;  /* 0x000000ffff0d7224 */ /* 0x000fc800078e0000 */
[----:B------:R-:W-:-:S04]  /*0090*/  FFMA R3, R8, -1.5707962512969970703, R11 ;  /* 0xbfc90fda08037823 */ /* 0x000fc8000000000b */
[----:B------:R-:W-:-:S04]  /*00a0*/  FFMA R3, R8, -7.5497894158615963534e-08, R3 ;  /* 0xb3a2216808037823 */ /* 0x000fc80000000003 */
[----:B------:R-:W-:-:S04]  /*00b0*/  FFMA R8, R8, -5.3903029534742383927e-15, R3 ;  /* 0xa7c234c508087823 */ /* 0x000fc80000000003 */
[----:B------:R-:W-:Y:S01]  /*00c0*/  IMAD.MOV.U32 R2, RZ, RZ, R8 ;  /* 0x000000ffff027224 */ /* 0x000fe200078e0008 */
[----:B--2---:R-:W-:Y:S06]  /*00d0*/  @!P0 BRA `(.L_x_0) ;  /* 0x0000000000dc8947 */ /* 0x004fec0003800000 */
[----:B------:R-:W-:-:S13]  /*00e0*/  FSETP.NEU.AND P1, PT, |R11|, +INF , PT ;  /* 0x7f8000000b00780b */ /* 0x000fda0003f2d200 */
[----:B------:R-:W-:Y:S01]  /*00f0*/  @!P1 FMUL R2, RZ, R11 ;  /* 0x0000000bff029220 */ /* 0x000fe20000400000 */
[----:B------:R-:W-:Y:S01]  /*0100*/  @!P1 IMAD.MOV.U32 R0, RZ, RZ, RZ ;  /* 0x000000ffff009224 */ /* 0x000fe200078e00ff */
[----:B------:R-:W-:Y:S06]  /*0110*/  @!P1 BRA `(.L_x_0) ;  /* 0x0000000000cc9947 */ /* 0x000fec0003800000 */
[----:B------:R-:W-:Y:S01]  /*0120*/  IMAD.SHL.U32 R2, R11, 0x100, RZ ;  /* 0x000001000b027824 */ /* 0x000fe200078e00ff */
[----:B------:R-:W0:Y:S01]  /*0130*/  LDCU.64 UR6, c[0x4][URZ] ;  /* 0x01000000ff0677ac */ /* 0x000e220008000a00 */
[----:B------:R-:W-:Y:S02]  /*0140*/  IMAD.MOV.U32 R4, RZ, RZ, RZ ;  /* 0x000000ffff047224 */ /* 0x000fe400078e00ff */
[----:B------:R-:W-:Y:S01]  /*0150*/  IMAD.MOV.U32 R15, RZ, RZ, RZ ;  /* 0x000000ffff0f7224 */ /* 0x000fe200078e00ff */
[----:B------:R-:W-:Y:S01]  /*0160*/  LOP3.LUT R5, R2, 0x80000000, RZ, 0xfc, !PT ;  /* 0x8000000002057812 */ /* 0x000fe200078efcff */
[----:B------:R-:W-:Y:S01]  /*0170*/  IMAD.MOV.U32 R0, RZ, RZ, R1 ;  /* 0x000000ffff007224 */ /* 0x000fe200078e0001 */
[----:B------:R-:W-:-:S06]  /*0180*/  UMOV UR4, URZ ;  /* 0x000000ff00047c82 */ /* 0x000fcc0008000000 */
.L_x_1:
[----:B0-----:R-:W-:Y:S02]  /*0190*/  IMAD.U32 R6, RZ, RZ, UR6 ;  /* 0x00000006ff067e24 */ /* 0x001fe4000f8e00ff */
[----:B------:R-:W-:-:S05]  /*01a0*/  IMAD.U32 R7, RZ, RZ, UR7 ;  /* 0x00000007ff077e24 */ /* 0x000fca000f8e00ff */
[----:B------:R-:W2:Y:S01]  /*01b0*/  LDG.E.CONSTANT R2, desc[UR8][R6.64] ;  /* 0x0000000806027981 */ /* 0x000ea2000c1e9900 */
[----:B------:R-:W-:Y:S02]  /*01c0*/  UIADD3 UR6, UP0, UPT, UR6, 0x4, URZ ;  /* 0x0000000406067890 */ /* 0x000fe4000ff1e0ff */
[----:B------:R-:W-:Y:S02]  /*01d0*/  UIADD3 UR4, UPT, UPT, UR4, 0x1, URZ ;  /* 0x0000000104047890 */ /* 0x000fe4000fffe0ff */
[----:B------:R-:W-:Y:S02]  /*01e0*/  UIADD3.X UR7, UPT, UPT, URZ, UR7, URZ, UP0, !UPT ;  /* 0x00000007ff077290 */ /* 0x000fe400087fe4ff */
[----:B------:R-:W-:Y:S01]  /*01f0*/  UISETP.NE.AND UP0, UPT, UR4, 0x6, UPT ;  /* 0x000000060400788c */ /* 0x000fe2000bf05270 */
[----:B--2---:R-:W-:-:S03]  /*0200*/  IMAD.WIDE.U32 R2, R2, R5, RZ ;  /* 0x0000000502027225 */ /* 0x004fc600078e00ff */
[----:B------:R-:W-:-:S05]  /*0210*/  IADD3 R9, P1, PT, R2, R4, RZ ;  /* 0x0000000402097210 */ /* 0x000fca0007f3e0ff */
[----:B------:R0:W-:Y:S01]  /*0220*/  STL [R0], R9 ;  /* 0x0000000900007387 */ /* 0x0001e20000100800 */
[----:B------:R-:W-:Y:S02]  /*0230*/  IMAD.X R4, R3, 0x1, R15, P1 ;  /* 0x0000000103047824 */ /* 0x000fe400008e060f */
[----:B0-----:R-:W-:Y:S01]  /*0240*/  VIADD R0, R0, 0x4 ;  /* 0x0000000400007836 */ /* 0x001fe20000000000 */
[----:B------:R-:W-:Y:S06]  /*0250*/  BRA.U UP0, `(.L_x_1) ;  /* 0xfffffffd00cc7547 */ /* 0x000fec000b83ffff */
[----:B------:R-:W-:Y:S01]  /*0260*/  SHF.R.U32.HI R6, RZ, 0x17, R11 ;  /* 0x00000017ff067819 */ /* 0x000fe2000001160b */
[----:B------:R0:W-:Y:S03]  /*0270*/  STL [R1+0x18], R4 ;  /* 0x0000180401007387 */ /* 0x0001e60000100800 */
[C---:B------:R-:W-:Y:S02]  /*0280*/  LOP3.LUT R0, R6.reuse, 0xe0, RZ, 0xc0, !PT ;  /* 0x000000e006007812 */ /* 0x040fe400078ec0ff */
[----:B------:R-:W-:-:S03]  /*0290*/  LOP3.LUT P1, RZ, R6, 0x1f, RZ, 0xc0, !PT ;  /* 0x0000001f06ff7812 */ /* 0x000fc6000782c0ff */
[----:B------:R-:W-:-:S05]  /*02a0*/  VIADD R0, R0, 0xffffff80 ;  /* 0xffffff8000007836 */ /* 0x000fca0000000000 */
[----:B------:R-:W-:-:S05]  /*02b0*/  SHF.R.U32.HI R0, RZ, 0x5, R0 ;  /* 0x00000005ff007819 */ /* 0x000fca0000011600 */
[----:B------:R-:W-:-:S05]  /*02c0*/  IMAD R9, R0, -0x4, R1 ;  /* 0xfffffffc00097824 */ /* 0x000fca00078e0201 */
[----:B------:R-:W2:Y:S04]  /*02d0*/  LDL R3, [R9+0x18] ;  /* 0x0000180009037983 */ /* 0x000ea80000100800 */
[----:B------:R-:W2:Y:S04]  /*02e0*/  LDL R2, [R9+0x14] ;  /* 0x0000140009027983 */ /* 0x000ea80000100800 */
[----:B------:R-:W3:Y:S01]  /*02f0*/  @P1 LDL R5, [R9+0x10] ;  /* 0x0000100009051983 */ /* 0x000ee20000100800 */
[----:B------:R-:W-:Y:S01]  /*0300*/  LOP3.LUT R0, R6, 0x1f, RZ, 0xc0, !PT ;  /* 0x0000001f06007812 */ /* 0x000fe200078ec0ff */
[----:B------:R-:W-:Y:S01]  /*0310*/  UMOV UR4, 0x54442d19 ;  /* 0x54442d1900047882 */ /* 0x000fe20000000000 */
[----:B------:R-:W-:-:S02]  /*0320*/  UMOV UR5, 0x3bf921fb ;  /* 0x3bf921fb00057882 */ /* 0x000fc40000000000 */
[-C--:B--2---:R-:W-:Y:S02]  /*0330*/  @P1 SHF.L.W.U32.HI R3, R2, R0.reuse, R3 ;  /* 0x0000000002031219 */ /* 0x084fe40000010e03 */
[----:B---3--:R-:W-:Y:S02]  /*0340*/  @P1 SHF.L.W.U32.HI R2, R5, R0, R2 ;  /* 0x0000000005021219 */ /* 0x008fe40000010e02 */
[----:B------:R-:W-:Y:S02]  /*0350*/  ISETP.GE.AND P1, PT, R11, RZ, PT ;  /* 0x000000ff0b00720c */ /* 0x000fe40003f26270 */
[C-C-:B------:R-:W-:Y:S01]  /*0360*/  SHF.L.W.U32.HI R0, R2.reuse, 0x2, R3.reuse ;  /* 0x0000000202007819 */ /* 0x140fe20000010e03 */
[----:B------:R-:W-:Y:S01]  /*0370*/  IMAD.SHL.U32 R2, R2, 0x4, RZ ;  /* 0x0000000402027824 */ /* 0x000fe200078e00ff */
[----:B------:R-:W-:Y:S02]  /*0380*/  SHF.R.U32.HI R3, RZ, 0x1e, R3 ;  /* 0x0000001eff037819 */ /* 0x000fe40000011603 */
[----:B------:R-:W-:-:S04]  /*0390*/  SHF.R.S32.HI R5, RZ, 0x1f, R0 ;  /* 0x0000001fff057819 */ /* 0x000fc80000011400 */
[C---:B------:R-:W-:Y:S02]  /*03a0*/  LOP3.LUT R6, R5.reuse, R2, RZ, 0x3c, !PT ;  /* 0x0000000205067212 */ /* 0x040fe400078e3cff */
[----:B------:R-:W-:Y:S02]  /*03b0*/  LOP3.LUT R7, R5, R0, RZ, 0x3c, !PT ;  /* 0x0000000005077212 */ /* 0x000fe400078e3cff */
[C---:B------:R-:W-:Y:S02]  /*03c0*/  LOP3.LUT R2, R0.reuse, R11, RZ, 0x3c, !PT ;  /* 0x0000000b00027212 */ /* 0x040fe400078e3cff */
[----:B------:R-:W-:Y:S02]  /*03d0*/  LEA.HI R0, R0, R3, RZ, 0x1 ;  /* 0x0000000300007211 */ /* 0x000fe400078f08ff */
[----:B------:R-:W0:Y:S01]  /*03e0*/  I2F.F64.S64 R6, R6 ;  /* 0x0000000600067312 */ /* 0x000e220000301c00 */
[----:B------:R-:W-:Y:S02]  /*03f0*/  ISETP.GE.AND P2, PT, R2, RZ, PT ;  /* 0x000000ff0200720c */ /* 0x000fe40003f46270 */
[----:B------:R-:W-:-:S04]  /*0400*/  IMAD.MOV R2, RZ, RZ, -R0 ;  /* 0x000000ffff027224 */ /* 0x000fc800078e0a00 */
[----:B------:R-:W-:Y:S01]  /*0410*/  @!P1 IMAD.MOV.U32 R0, RZ, RZ, R2 ;  /* 0x000000ffff009224 */ /* 0x000fe200078e0002 */
[----:B0-----:R-:W-:-:S10]  /*0420*/  DMUL R4, R6, UR4 ;  /* 0x0000000406047c28 */ /* 0x001fd40008000000 */
[----:B------:R-:W0:Y:S02]  /*0430*/  F2F.F32.F64 R4, R4 ;  /* 0x0000000400047310 */ /* 0x000e240000301000 */
[----:B0-----:R-:W-:-:S07]  /*0440*/  FSEL R2, -R4, R4, !P2 ;  /* 0x0000000404027208 */ /* 0x001fce0005000100 */
.L_x_0:
[----:B------:R-:W-:Y:S02]  /*0450*/  IMAD.MOV.U32 R7, RZ, RZ, 0x37cbac00 ;  /* 0x37cbac00ff077424 */ /* 0x000fe400078e00ff */
[----:B------:R-:W-:Y:S01]  /*0460*/  FMUL R3, R2, R2 ;  /* 0x0000000202037220 */ /* 0x000fe20000400000 */
[C---:B------:R-:W-:Y:S01]  /*0470*/  LOP3.LUT R5, R0.reuse, 0x1, RZ, 0xc0, !PT ;  /* 0x0000000100057812 */ /* 0x040fe200078ec0ff */
[----:B------:R-:W-:Y:S02]  /*0480*/  IMAD.MOV.U32 R10, RZ, RZ, 0x3c0885e4 ;  /* 0x3c0885e4ff0a7424 */ /* 0x000fe400078e00ff */
[----:B------:R-:W-:Y:S01]  /*0490*/  FFMA R4, R3, R7, -0.0013887860113754868507 ;  /* 0xbab607ed03047423 */ /* 0x000fe20000000007 */
[----:B------:R-:W-:Y:S01]  /*04a0*/  ISETP.NE.U32.AND P1, PT, R5, 0x1, PT ;  /* 0x000000010500780c */ /* 0x000fe20003f25070 */
[----:B------:R-:W-:Y:S02]  /*04b0*/  VIADD R0, R0, 0x1 ;  /* 0x0000000100007836 */ /* 0x000fe40000000000 */
[----:B------:R-:W-:Y:S01]  /*04c0*/  IMAD.MOV.U32 R12, RZ, RZ, 0x3e2aaaa8 ;  /* 0x3e2aaaa8ff0c7424 */ /* 0x000fe200078e00ff */
[----:B------:R-:W-:-:S02]  /*04d0*/  FSEL R4, R4, -0.00019574658654164522886, P1 ;  /* 0xb94d415304047808 */ /* 0x000fc40000800000 */
[----:B------:R-:W-:Y:S02]  /*04e0*/  FSEL R6, R10, 0.041666727513074874878, !P1 ;  /* 0x3d2aaabb0a067808 */ /* 0x000fe40004800000 */
[----:B------:R-:W-:Y:S02]  /*04f0*/  LOP3.LUT P2, RZ, R0, 0x2, RZ, 0xc0, !PT ;  /* 0x0000000200ff7812 */ /* 0x000fe4000784c0ff */
[----:B------:R-:W-:Y:S01]  /*0500*/  FSEL R0, R2, 1, !P1 ;  /* 0x3f80000002007808 */ /* 0x000fe20004800000 */
[----:B------:R-:W-:Y:S01]  /*0510*/  FFMA R4, R3, R4, R6 ;  /* 0x0000000403047223 */ /* 0x000fe20000000006 */
[----:B------:R-:W-:-:S03]  /*0520*/  FSEL R9, -R12, -0.4999999701976776123, !P1 ;  /* 0xbeffffff0c097808 */ /* 0x000fc60004800100 */
[C---:B------:R-:W-:Y:S02]  /*0530*/  FFMA R5, R3.reuse, R0, RZ ;  /* 0x0000000003057223 */ /* 0x040fe400000000ff */
[----:B------:R-:W-:-:S04]  /*0540*/  FFMA R4, R3, R4, R9 ;  /* 0x0000000403047223 */ /* 0x000fc80000000009 */
[----:B------:R-:W-:-:S04]  /*0550*/  FFMA R5, R5, R4, R0 ;  /* 0x0000000405057223 */ /* 0x000fc80000000000 */
[----:B------:R-:W-:Y:S01]  /*0560*/  @P2 FADD R5, RZ, -R5 ;  /* 0x80000005ff052221 */ /* 0x000fe20000000000 */
[----:B------:R-:W-:Y:S06]  /*0570*/  @!P0 BRA `(.L_x_2) ;  /* 0x0000000000cc8947 */ /* 0x000fec0003800000 */
[----:B------:R-:W-:-:S13]  /*0580*/  FSETP.NEU.AND P0, PT, |R11|, +INF , PT ;  /* 0x7f8000000b00780b */ /* 0x000fda0003f0d200 */
[----:B------:R-:W-:Y:S01]  /*0590*/  @!P0 FMUL R8, RZ, R11 ;  /* 0x0000000bff088220 */ /* 0x000fe20000400000 */
[----:B------:R-:W-:Y:S01]  /*05a0*/  @!P0 IMAD.MOV.U32 R13, RZ, RZ, RZ ;  /* 0x000000ffff0d8224 */ /* 0x000fe200078e00ff */
[----:B------:R-:W-:Y:S06]  /*05b0*/  @!P0 BRA `(.L_x_2) ;  /* 0x0000000000bc8947 */ /* 0x000fec0003800000 */
[----:B------:R-:W0:Y:S01]  /*05c0*/  LDC.64 R2, c[0x4][RZ] ;  /* 0x01000000ff027b82 */ /* 0x000e220000000a00 */
[----:B------:R-:W-:Y:S02]  /*05d0*/  IMAD.SHL.U32 R4, R11, 0x100, RZ ;  /* 0x000001000b047824 */ /* 0x000fe400078e00ff */
[----:B------:R-:W-:Y:S02]  /*05e0*/  IMAD.MOV.U32 R6, RZ, RZ, RZ ;  /* 0x000000ffff067224 */ /* 0x000fe400078e00ff */
[----:B------:R-:W-:Y:S01]  /*05f0*/  IMAD.MOV.U32 R17, RZ, RZ, RZ ;  /* 0x000000ffff117224 */ /* 0x000fe200078e00ff */
[----:B------:R-:W-:Y:S01]  /*0600*/  LOP3.LUT R19, R4, 0x80000000, RZ, 0xfc, !PT ;  /* 0x8000000004137812 */ /* 0x000fe200078efcff */
[----:B------:R-:W-:-:S07]  /*0610*/  IMAD.MOV.U32 R0, RZ, RZ, RZ ;  /* 0x000000ffff007224 */ /* 0x000fce00078e00ff */
.L_x_3:
[----:B0-----:R-:W-:-:S06]  /*0620*/  IMAD.WIDE.U32 R8, R0, 0x4, R2 ;  /* 0x0000000400087825 */ /* 0x001fcc00078e0002 */
[----:B------:R-:W2:Y:S01]  /*0630*/  LDG.E.CONSTANT R8, desc[UR8][R8.64] ;  /* 0x0000000808087981 */ /* 0x000ea2000c1e9900 */
[C---:B-1----:R-:W-:Y:S02]  /*0640*/  IMAD R4, R0.reuse, 0x4, R1 ;  /* 0x0000000400047824 */ /* 0x042fe400078e0201 */
[----:B------:R-:W-:-:S05]  /*0650*/  VIADD R0, R0, 0x1 ;  /* 0x0000000100007836 */ /* 0x000fca0000000000 */
[----:B------:R-:W-:Y:S01]  /*0660*/  ISETP.NE.AND P0, PT, R0, 0x6, PT ;  /* 0x000000060000780c */ /* 0x000fe20003f05270 */
[----:B--2---:R-:W-:-:S03]  /*0670*/  IMAD.WIDE.U32 R14, R8, R19, RZ ;  /* 0x00000013080e7225 */ /* 0x004fc600078e00ff */
[----:B------:R-:W-:-:S05]  /*0680*/  IADD3 R13, P1, PT, R14, R6, RZ ;  /* 0x000000060e0d7210 */ /* 0x000fca0007f3e0ff */
[----:B------:R1:W-:Y:S01]  /*0690*/  STL [R4], R13 ;  /* 0x0000000d04007387 */ /* 0x0003e20000100800 */
[----:B------:R-:W-:-:S03]  /*06a0*/  IMAD.X R6, R15, 0x1, R17, P1 ;  /* 0x000000010f067824 */ /* 0x000fc600008e0611 */
[----:B------:R-:W-:Y:S05]  /*06b0*/  @P0 BRA `(.L_x_3) ;  /* 0xfffffffc00d80947 */ /* 0x000fea000383ffff */
[----:B-1----:R-:W-:Y:S01]  /*06c0*/  SHF.R.U32.HI R4, RZ, 0x17, R11 ;  /* 0x00000017ff047819 */ /* 0x002fe2000001160b */
        /* <DEDUP_REMOVED lines=11> */
[----:B------:R-:W-:Y:S01]  /*0780*/  UMOV UR5, 0x3bf921fb ;  /* 0x3bf921fb00057882 */ /* 0x000fe20000000000 */
[----:B------:R-:W-:-:S02]  /*0790*/  ISETP.GE.AND P1, PT, R11, RZ, PT ;  /* 0x000000ff0b00720c */ /* 0x000fc40003f26270 */
[-C--:B--2---:R-:W-:Y:S02]  /*07a0*/  @P0 SHF.L.W.U32.HI R0, R3, R4.reuse, R0 ;  /* 0x0000000403000219 */ /* 0x084fe40000010e00 */
[----:B---3--:R-:W-:Y:S02]  /*07b0*/  @P0 SHF.L.W.U32.HI R3, R2, R4, R3 ;  /* 0x0000000402030219 */ /* 0x008fe40000010e03 */
[--C-:B------:R-:W-:Y:S02]  /*07c0*/  SHF.R.U32.HI R13, RZ, 0x1e, R0.reuse ;  /* 0x0000001eff0d7819 */ /* 0x100fe40000011600 */
[C---:B------:R-:W-:Y:S01]  /*07d0*/  SHF.L.W.U32.HI R2, R3.reuse, 0x2, R0 ;  /* 0x0000000203027819 */ /* 0x040fe20000010e00 */
[----:B------:R-:W-:-:S03]  /*07e0*/  IMAD.SHL.U32 R3, R3, 0x4, RZ ;  /* 0x0000000403037824 */ /* 0x000fc600078e00ff */
[----:B------:R-:W-:Y:S02]  /*07f0*/  SHF.R.S32.HI R4, RZ, 0x1f, R2 ;  /* 0x0000001fff047819 */ /* 0x000fe40000011402 */
[----:B------:R-:W-:Y:S02]  /*0800*/  LEA.HI R13, R2, R13, RZ, 0x1 ;  /* 0x0000000d020d7211 */ /* 0x000fe400078f08ff */
[C---:B------:R-:W-:Y:S02]  /*0810*/  LOP3.LUT R8, R4.reuse, R3, RZ, 0x3c, !PT ;  /* 0x0000000304087212 */ /* 0x040fe400078e3cff */
[----:B------:R-:W-:Y:S01]  /*0820*/  LOP3.LUT R9, R4, R2, RZ, 0x3c, !PT ;  /* 0x0000000204097212 */ /* 0x000fe200078e3cff */
[----:B------:R-:W-:Y:S01]  /*0830*/  IMAD.MOV R0, RZ, RZ, -R13 ;  /* 0x000000ffff007224 */ /* 0x000fe200078e0a0d */
[----:B------:R-:W-:-:S03]  /*0840*/  LOP3.LUT R11, R2, R11, RZ, 0x3c, !PT ;  /* 0x0000000b020b7212 */ /* 0x000fc600078e3cff */
[----:B------:R-:W-:Y:S01]  /*0850*/  @!P1 IMAD.MOV.U32 R13, RZ, RZ, R0 ;  /* 0x000000ffff0d9224 */ /* 0x000fe200078e0000 */
[----:B------:R-:W1:Y:S01]  /*0860*/  I2F.F64.S64 R8, R8 ;  /* 0x0000000800087312 */ /* 0x000e620000301c00 */
[----:B------:R-:W-:Y:S01]  /*0870*/  ISETP.GE.AND P0, PT, R11, RZ, PT ;  /* 0x000000ff0b00720c */ /* 0x000fe20003f06270 */
[----:B-1----:R-:W-:-:S10]  /*0880*/  DMUL R14, R8, UR4 ;  /* 0x00000004080e7c28 */ /* 0x002fd40008000000 */
[----:B------:R-:W1:Y:S02]  /*0890*/  F2F.F32.F64 R14, R14 ;  /* 0x0000000e000e7310 */ /* 0x000e640000301000 */
[----:B01----:R-:W-:-:S07]  /*08a0*/  FSEL R8, -R14, R14, !P0 ;  /* 0x0000000e0e087208 */ /* 0x003fce0004000100 */
.L_x_2:
[----:B------:R-:W0:Y:S08]  /*08b0*/  S2UR UR10, SR_CTAID.Z ;  /* 0x00000000000a79c3 */ /* 0x000e300000002700 */
[----:B------:R-:W0:Y:S02]  /*08c0*/  LDC R0, c[0x0][0x390] ;  /* 0x0000e400ff007b82 */ /* 0x000e240000000800 */
[----:B0-----:R-:W-:-:S02]  /*08d0*/  ISETP.LE.AND P0, PT, R0, UR10, PT ;  /* 0x0000000a00007c0c */ /* 0x001fc4000bf03270 */
[----:B------:R-:W-:-:S11]  /*08e0*/  LOP3.LUT R0, R13, 0x1, RZ, 0xc0, !PT ;  /* 0x000000010d007812 */ /* 0x000fd600078ec0ff */
[----:B------:R-:W-:Y:S05]  /*08f0*/  @P0 EXIT ;  /* 0x000000000000094d */ /* 0x000fea0003800000 */
[----:B------:R-:W0:Y:S01]  /*0900*/  S2R R4, SR_TID.X ;  /* 0x0000000000047919 */ /* 0x000e220000002100 */
[----:B------:R-:W-:Y:S01]  /*0910*/  FMUL R2, R8, R8 ;  /* 0x0000000808027220 */ /* 0x000fe20000400000 */
[----:B------:R-:W-:Y:S01]  /*0920*/  ISETP.NE.U32.AND P0, PT, R0, 0x1, PT ;  /* 0x000000010000780c */ /* 0x000fe20003f05070 */
[----:B------:R-:W1:Y:S01]  /*0930*/  S2UR UR11, SR_CTAID.Y ;  /* 0x00000000000b79c3 */ /* 0x000e620000002600 */
[----:B------:R-:W0:Y:S01]  /*0940*/  S2R R9, SR_CTAID.X ;  /* 0x0000000000097919 */ /* 0x000e220000002500 */
[----:B------:R-:W-:Y:S01]  /*0950*/  FFMA R7, R2, R7, -0.0013887860113754868507 ;  /* 0xbab607ed02077423 */ /* 0x000fe20000000007 */
[----:B------:R-:W-:Y:S01]  /*0960*/  FSEL R3, R10, 0.041666727513074874878, P0 ;  /* 0x3d2aaabb0a037808 */ /* 0x000fe20000000000 */
[----:B------:R-:W2:Y:S01]  /*0970*/  LDCU UR14, c[0x0][0x394] ;  /* 0x00007280ff0e77ac */ /* 0x000ea20008000800 */
[----:B------:R-:W-:Y:S02]  /*0980*/  FSEL R0, R8, 1, P0 ;  /* 0x3f80000008007808 */ /* 0x000fe40000000000 */
[----:B------:R-:W-:Y:S01]  /*0990*/  FSEL R7, R7, -0.00019574658654164522886, !P0 ;  /* 0xb94d415307077808 */ /* 0x000fe20004000000 */
[----:B------:R-:W3:Y:S02]  /*09a0*/  LDCU UR12, c[0x0][0x360] ;  /* 0x00006c00ff0c77ac */ /* 0x000ee40008000800 */
[C---:B------:R-:W-:Y:S01]  /*09b0*/  FFMA R11, R2.reuse, R0, RZ ;  /* 0x00000000020b7223 */ /* 0x040fe200000000ff */
[----:B------:R-:W3:Y:S01]  /*09c0*/  LDCU UR6, c[0x0][0x370] ;  /* 0x00006e00ff0677ac */ /* 0x000ee20008000800 */
[----:B------:R-:W-:Y:S01]  /*09d0*/  FFMA R3, R2, R7, R3 ;  /* 0x0000000702037223 */ /* 0x000fe20000000003 */
[----:B------:R-:W-:-:S02]  /*09e0*/  FSEL R7, -R12, -0.4999999701976776123, P0 ;  /* 0xbeffffff0c077808 */ /* 0x000fc40000000100 */
[----:B------:R-:W-:Y:S01]  /*09f0*/  LOP3.LUT P0, RZ, R13, 0x2, RZ, 0xc0, !PT ;  /* 0x000000020dff7812 */ /* 0x000fe2000780c0ff */
[----:B------:R-:W4:Y:S02]  /*0a00*/  LDCU UR13, c[0x0][0x374] ;  /* 0x00006e80ff0d77ac */ /* 0x000f240008000800 */
[----:B------:R-:W-:Y:S01]  /*0a10*/  FFMA R3, R2, R3, R7 ;  /* 0x0000000302037223 */ /* 0x000fe20000000007 */
[----:B------:R-:W-:Y:S01]  /*0a20*/  IMAD.U32 R7, RZ, RZ, UR10 ;  /* 0x0000000aff077e24 */ /* 0x000fe2000f8e00ff */
[----:B--2---:R-:W-:Y:S02]  /*0a30*/  ULEA.HI UR4, UR14, UR14, URZ, 0x1 ;  /* 0x0000000e0e047291 */ /* 0x004fe4000f8f08ff */
[----:B------:R-:W-:Y:S01]  /*0a40*/  FFMA R11, R11, R3, R0 ;  /* 0x000000030b0b7223 */ /* 0x000fe20000000000 */
[----:B------:R-:W-:Y:S01]  /*0a50*/  I2FP.F32.S32 R12, UR14 ;  /* 0x0000000e000c7c45 */ /* 0x000fe20008201400 */
[----:B------:R-:W-:Y:S02]  /*0a60*/  UIMAD UR7, UR14, 0x3, URZ ;  /* 0x000000030e0778a4 */ /* 0x000fe4000f8e02ff */
[----:B------:R-:W-:-:S02]  /*0a70*/  USHF.R.S32.HI UR5, URZ, 0x1, UR4 ;  /* 0x00000001ff057899 */ /* 0x000fc40008011404 */
[----:B------:R-:W-:Y:S01]  /*0a80*/  @P0 FADD R11, RZ, -R11 ;  /* 0x8000000bff0b0221 */ /* 0x000fe20000000000 */
[----:B---3--:R-:W-:Y:S02]  /*0a90*/  UIMAD UR6, UR12, UR6, URZ ;  /* 0x000000060c0672a4 */ /* 0x008fe4000f8e02ff */
[----:B01----:R-:W-:-:S10]  /*0aa0*/  IMAD R10, R9, UR12, R4 ;  /* 0x0000000c090a7c24 */ /* 0x003fd4000f8e0204 */
.L_x_17:
[----:B0-----:R-:W0:Y:S02]  /*0ab0*/  LDC.64 R2, c[0x0][0x388] ;  /* 0x0000e200ff027b82 */ /* 0x001e240000000a00 */
[----:B0-----:R-:W-:-:S05]  /*0ac0*/  IMAD.WIDE R2, R7, 0x4, R2 ;  /* 0x0000000407027825 */ /* 0x001fca00078e0202 */
[----:B------:R-:W2:Y:S02]  /*0ad0*/  LDG.E R13, desc[UR8][R2.64] ;  /* 0x00000008020d7981 */ /* 0x000ea4000c1e1900 */
[C---:B--2---:R-:W-:Y:S01]  /*0ae0*/  FMUL R0, R13.reuse, 0.63661974668502807617 ;  /* 0x3f22f9830d007820 */ /* 0x044fe20000400000 */
        /* <DEDUP_REMOVED lines=8> */
[----:B------:R-:W-:Y:S06]  /*0b70*/  @!P0 BRA `(.L_x_4) ;  /* 0x0000000000dc8947 */ /* 0x000fec0003800000 */
        /* <DEDUP_REMOVED lines=11> */
.L_x_5:
        /* <DEDUP_REMOVED lines=29> */
[C---:B------:R-:W-:Y:S01]  /*0e00*/  SHF.L.W.U32.HI R2, R3.reuse, 0x2, R0 ;  /* 0x0000000203027819 */ /* 0x040fe20000010e00 */
[----:B------:R-:W-:-:S03]  /*0e10*/  IMAD.SHL.U32 R3, R3, 0x4, RZ ;  /* 0x0000000403037824 */ /* 0x000fc600078e00ff */
[----:B------:R-:W-:-:S04]  /*0e20*/  SHF.R.S32.HI R4, RZ, 0x1f, R2 ;  /* 0x0000001fff047819 */ /* 0x000fc80000011402 */
[C---:B------:R-:W-:Y:S02]  /*0e30*/  LOP3.LUT R8, R4.reuse, R3, RZ, 0x3c, !PT ;  /* 0x0000000304087212 */ /* 0x040fe400078e3cff */
[----:B------:R-:W-:Y:S02]  /*0e40*/  LOP3.LUT R9, R4, R2, RZ, 0x3c, !PT ;  /* 0x0000000204097212 */ /* 0x000fe400078e3cff */
[----:B------:R-:W-:Y:S02]  /*0e50*/  SHF.R.U32.HI R3, RZ, 0x1e, R0 ;  /* 0x0000001eff037819 */ /* 0x000fe40000011600 */
[C---:B------:R-:W-:Y:S02]  /*0e60*/  LOP3.LUT R4, R2.reuse, R13, RZ, 0x3c, !PT ;  /* 0x0000000d02047212 */ /* 0x040fe400078e3cff */
[----:B------:R-:W1:Y:S01]  /*0e70*/  I2F.F64.S64 R8, R8 ;  /* 0x0000000800087312 */ /* 0x000e620000301c00 */
[----:B------:R-:W-:Y:S02]  /*0e80*/  LEA.HI R0, R2, R3, RZ, 0x1 ;  /* 0x0000000302007211 */ /* 0x000fe400078f08ff */
[----:B------:R-:W-:-:S03]  /*0e90*/  ISETP.GE.AND P1, PT, R4, RZ, PT ;  /* 0x000000ff0400720c */ /* 0x000fc60003f26270 */
[----:B------:R-:W-:-:S04]  /*0ea0*/  IMAD.MOV R2, RZ, RZ, -R0 ;  /* 0x000000ffff027224 */ /* 0x000fc800078e0a00 */
[----:B------:R-:W-:Y:S01]  /*0eb0*/  @!P0 IMAD.MOV.U32 R0, RZ, RZ, R2 ;  /* 0x000000ffff008224 */ /* 0x000fe200078e0002 */
[----:B-1----:R-:W-:-:S10]  /*0ec0*/  DMUL R14, R8, UR14 ;  /* 0x0000000e080e7c28 */ /* 0x002fd40008000000 */
[----:B------:R-:W1:Y:S02]  /*0ed0*/  F2F.F32.F64 R14, R14 ;  /* 0x0000000e000e7310 */ /* 0x000e640000301000 */
[----:B01----:R-:W-:-:S07]  /*0ee0*/  FSEL R4, -R14, R14, !P1 ;  /* 0x0000000e0e047208 */ /* 0x003fce0004800100 */
.L_x_4:
[----:B------:R-:W-:Y:S02]  /*0ef0*/  IMAD.MOV.U32 R15, RZ, RZ, 0x37cbac00 ;  /* 0x37cbac00ff0f7424 */ /* 0x000fe400078e00ff */
[----:B------:R-:W-:Y:S01]  /*0f00*/  FMUL R2, R4, R4 ;  /* 0x0000000404027220 */ /* 0x000fe20000400000 */
[C---:B------:R-:W-:Y:S01]  /*0f10*/  LOP3.LUT R6, R0.reuse, 0x1, RZ, 0xc0, !PT ;  /* 0x0000000100067812 */ /* 0x040fe200078ec0ff */
[----:B------:R-:W-:Y:S02]  /*0f20*/  VIADD R0, R0, 0x1 ;  /* 0x0000000100007836 */ /* 0x000fe40000000000 */
[----:B------:R-:W-:Y:S01]  /*0f30*/  FFMA R3, R2, R15, -0.0013887860113754868507 ;  /* 0xbab607ed02037423 */ /* 0x000fe2000000000f */
[----:B------:R-:W-:Y:S01]  /*0f40*/  IMAD.MOV.U32 R16, RZ, RZ, 0x3c0885e4 ;  /* 0x3c0885e4ff107424 */ /* 0x000fe200078e00ff */
[----:B------:R-:W-:Y:S01]  /*0f50*/  ISETP.NE.U32.AND P0, PT, R6, 0x1, PT ;  /* 0x000000010600780c */ /* 0x000fe20003f05070 */
[----:B------:R-:W-:Y:S01]  /*0f60*/  IMAD.MOV.U32 R17, RZ, RZ, 0x3e2aaaa8 ;  /* 0x3e2aaaa8ff117424 */ /* 0x000fe200078e00ff */
[----:B------:R-:W-:-:S02]  /*0f70*/  LOP3.LUT P1, RZ, R0, 0x2, RZ, 0xc0, !PT ;  /* 0x0000000200ff7812 */ /* 0x000fc4000782c0ff */
[----:B------:R-:W-:Y:S02]  /*0f80*/  FSEL R3, R3, -0.00019574658654164522886, P0 ;  /* 0xb94d415303037808 */ /* 0x000fe40000000000 */
[----:B------:R-:W-:Y:S02]  /*0f90*/  FSEL R9, R16, 0.041666727513074874878, !P0 ;  /* 0x3d2aaabb10097808 */ /* 0x000fe40004000000 */
[----:B------:R-:W-:Y:S02]  /*0fa0*/  FSEL R0, R4, 1, !P0 ;  /* 0x3f80000004007808 */ /* 0x000fe40004000000 */
[----:B------:R-:W-:Y:S01]  /*0fb0*/  FSEL R4, -R17, -0.4999999701976776123, !P0 ;  /* 0xbeffffff11047808 */ /* 0x000fe20004000100 */
[C---:B------:R-:W-:Y:S01]  /*0fc0*/  FFMA R9, R2.reuse, R3, R9 ;  /* 0x0000000302097223 */ /* 0x040fe20000000009 */
[----:B------:R-:W-:Y:S01]  /*0fd0*/  FSETP.GE.AND P0, PT, |R13|, 105615, PT ;  /* 0x47ce47800d00780b */ /* 0x000fe20003f06200 */
[C---:B------:R-:W-:Y:S02]  /*0fe0*/  FFMA R3, R2.reuse, R0, RZ ;  /* 0x0000000002037223 */ /* 0x040fe400000000ff */
[----:B------:R-:W-:-:S04]  /*0ff0*/  FFMA R4, R2, R9, R4 ;  /* 0x0000000902047223 */ /* 0x000fc80000000004 */
[----:B------:R-:W-:-:S04]  /*1000*/  FFMA R14, R3, R4, R0 ;  /* 0x00000004030e7223 */ /* 0x000fc80000000000 */
[----:B------:R-:W-:Y:S02]  /*1010*/  @P1 FADD R14, RZ, -R14 ;  /* 0x8000000eff0e1221 */ /* 0x000fe40000000000 */
[----:B------:R-:W-:Y:S05]  /*1020*/  @!P0 BRA `(.L_x_6) ;  /* 0x0000000000cc8947 */ /* 0x000fea0003800000 */
        /* <DEDUP_REMOVED lines=10> */
.L_x_7:
[----:B0-----:R-:W-:-:S05]  /*10d0*/  IMAD.WIDE.U32 R18, R0, 0x4, R2 ;  /* 0x0000000400127825 */ /* 0x001fca00078e0002 */
        /* <DEDUP_REMOVED lines=40> */
.L_x_6:
[----:B------:R-:W0:Y:S02]  /*1360*/  LDCU UR4, c[0x0][0x394] ;  /* 0x00007280ff0477ac */ /* 0x000e240008000800 */
[----:B0-----:R-:W-:-:S09]  /*1370*/  UISETP.GE.AND UP0, UPT, UR11, UR4, UPT ;  /* 0x000000040b00728c */ /* 0x001fd2000bf06270 */
[----:B------:R-:W-:Y:S05]  /*1380*/  BRA.U UP0, `(.L_x_8) ;  /* 0x00000005005c7547 */ /* 0x000fea000b800000 */
[----:B------:R-:W-:Y:S01]  /*1390*/  FMUL R2, R18, R18 ;  /* 0x0000001212027220 */ /* 0x000fe20000400000 */
[C---:B------:R-:W-:Y:S01]  /*13a0*/  LOP3.LUT R0, R19.reuse, 0x1, RZ, 0xc0, !PT ;  /* 0x0000000113007812 */ /* 0x040fe200078ec0ff */
[----:B------:R-:W-:Y:S01]  /*13b0*/  BSSY.RECONVERGENT B0, `(.L_x_8) ;  /* 0x0000054000007945 */ /* 0x000fe20003800200 */
[----:B------:R-:W-:Y:S01]  /*13c0*/  LOP3.LUT P1, RZ, R19, 0x2, RZ, 0xc0, !PT ;  /* 0x0000000213ff7812 */ /* 0x000fe2000782c0ff */
[----:B------:R-:W-:Y:S01]  /*13d0*/  FFMA R15, R2, R15, -0.0013887860113754868507 ;  /* 0xbab607ed020f7423 */ /* 0x000fe2000000000f */
[----:B------:R-:W-:Y:S01]  /*13e0*/  ISETP.NE.U32.AND P0, PT, R0, 0x1, PT ;  /* 0x000000010000780c */ /* 0x000fe20003f05070 */
[----:B------:R-:W-:Y:S01]  /*13f0*/  IMAD.U32 R4, RZ, RZ, UR11 ;  /* 0x0000000bff047e24 */ /* 0x000fe2000f8e00ff */
[----:B------:R-:W0:Y:S02]  /*1400*/  LDCU UR10, c[0x0][0x394] ;  /* 0x00007280ff0a77ac */ /* 0x000e240008000800 */
[----:B------:R-:W-:Y:S02]  /*1410*/  FSEL R3, R16, 0.041666727513074874878, P0 ;  /* 0x3d2aaabb10037808 */ /* 0x000fe40000000000 */
[----:B------:R-:W-:Y:S01]  /*1420*/  FSEL R15, R15, -0.00019574658654164522886, !P0 ;  /* 0xb94d41530f0f7808 */ /* 0x000fe20004000000 */
[----:B------:R-:W1:Y:S01]  /*1430*/  LDCU.64 UR14, c[0x0][0x380] ;  /* 0x00007000ff0e77ac */ /* 0x000e620008000a00 */
[----:B------:R-:W-:-:S02]  /*1440*/  FSEL R17, -R17, -0.4999999701976776123, P0 ;  /* 0xbeffffff11117808 */ /* 0x000fc40000000100 */
[----:B------:R-:W-:Y:S01]  /*1450*/  FSEL R0, R18, 1, P0 ;  /* 0x3f80000012007808 */ /* 0x000fe20000000000 */
[----:B------:R-:W-:-:S04]  /*1460*/  FFMA R3, R2, R15, R3 ;  /* 0x0000000f02037223 */ /* 0x000fc80000000003 */
[C---:B------:R-:W-:Y:S01]  /*1470*/  FFMA R17, R2.reuse, R3, R17 ;  /* 0x0000000302117223 */ /* 0x040fe20000000011 */
[----:B------:R-:W-:-:S04]  /*1480*/  FFMA R3, R2, R0, RZ ;  /* 0x0000000002037223 */ /* 0x000fc800000000ff */
[----:B------:R-:W-:-:S04]  /*1490*/  FFMA R6, R3, R17, R0 ;  /* 0x0000001103067223 */ /* 0x000fc80000000000 */
[----:B0-----:R-:W-:-:S07]  /*14a0*/  @P1 FADD R6, RZ, -R6 ;  /* 0x80000006ff061221 */ /* 0x001fce0000000000 */
.L_x_16:
[----:B0-----:R-:W0:Y:S01]  /*14b0*/  LDCU UR4, c[0x0][0x394] ;  /* 0x00007280ff0477ac */ /* 0x001e220008000800 */
[----:B------:R-:W-:Y:S01]  /*14c0*/  BSSY.RECONVERGENT B1, `(.L_x_9) ;  /* 0x000003f000017945 */ /* 0x000fe20003800200 */
[----:B0-----:R-:W-:-:S05]  /*14d0*/  IMAD.U32 R25, RZ, RZ, UR4 ;  /* 0x00000004ff197e24 */ /* 0x001fca000f8e00ff */
[----:B------:R-:W-:-:S13]  /*14e0*/  ISETP.GE.AND P0, PT, R10, R25, PT ;  /* 0x000000190a00720c */ /* 0x000fda0003f06270 */
[----:B------:R-:W-:Y:S05]  /*14f0*/  @P0 BRA `(.L_x_10) ;  /* 0x0000000000ec0947 */ /* 0x000fea0003800000 */
[----:B------:R-:W0:Y:S01]  /*1500*/  MUFU.RCP R3, R12 ;  /* 0x0000000c00037308 */ /* 0x000e220000001000 */
[----:B------:R-:W-:Y:S01]  /*1510*/  VIADD R0, R4, -UR5 ;  /* 0x8000000504007c36 */ /* 0x000fe20008000000 */
[----:B------:R-:W-:Y:S04]  /*1520*/  BSSY.RECONVERGENT B2, `(.L_x_11) ;  /* 0x000000d000027945 */ /* 0x000fe80003800200 */
[----:B------:R-:W-:-:S04]  /*1530*/  I2FP.F32.S32 R0, R0 ;  /* 0x0000000000007245 */ /* 0x000fc80000201400 */
[----:B------:R-:W2:Y:S01]  /*1540*/  FCHK P0, R0, R12 ;  /* 0x0000000c00007302 */ /* 0x000ea20000000000 */
[----:B0-----:R-:W-:-:S04]  /*1550*/  FFMA R2, -R12, R3, 1 ;  /* 0x3f8000000c027423 */ /* 0x001fc80000000103 */
[----:B------:R-:W-:-:S04]  /*1560*/  FFMA R3, R3, R2, R3 ;  /* 0x0000000203037223 */ /* 0x000fc80000000003 */
[----:B------:R-:W-:-:S04]  /*1570*/  FFMA R2, R0, R3, RZ ;  /* 0x0000000300027223 */ /* 0x000fc800000000ff */
[----:B------:R-:W-:-:S04]  /*1580*/  FFMA R8, -R12, R2, R0 ;  /* 0x000000020c087223 */ /* 0x000fc80000000100 */
[----:B------:R-:W-:Y:S01]  /*1590*/  FFMA R3, R3, R8, R2 ;  /* 0x0000000803037223 */ /* 0x000fe20000000002 */
[----:B--2---:R-:W-:Y:S06]  /*15a0*/  @!P0 BRA `(.L_x_12) ;  /* 0x0000000000108947 */ /* 0x004fec0003800000 */
[----:B------:R-:W-:Y:S01]  /*15b0*/  IMAD.MOV.U32 R3, RZ, RZ, R12 ;  /* 0x000000ffff037224 */ /* 0x000fe200078e000c */
[----:B------:R-:W-:-:S07]  /*15c0*/  MOV R2, 0x15e0 ;  /* 0x000015e000027802 */ /* 0x000fce0000000f00 */
[----:B-1--4-:R-:W-:Y:S05]  /*15d0*/  CALL.REL.NOINC `($__internal_0_$__cuda_sm3x_div_rn_noftz_f32_slowpath) ;  /* 0x0000000000e07944 */ /* 0x012fea0003c00000 */
[----:B------:R-:W-:-:S07]  /*15e0*/  IMAD.MOV.U32 R3, RZ, RZ, R0 ;  /* 0x000000ffff037224 */ /* 0x000fce00078e0000 */
.L_x_12:
[----:B-1--4-:R-:W-:Y:S05]  /*15f0*/  BSYNC.RECONVERGENT B2 ;  /* 0x0000000000027941 */ /* 0x012fea0003800200 */
.L_x_11:
[----:B------:R-:W0:Y:S01]  /*1600*/  LDCU UR4, c[0x0][0x394] ;  /* 0x00007280ff0477ac */ /* 0x000e220008000800 */
[----:B------:R-:W-:Y:S02]  /*1610*/  IMAD R9, R4, UR7, RZ ;  /* 0x0000000704097c24 */ /* 0x000fe4000f8e02ff */
[-C--:B------:R-:W-:Y:S01]  /*1620*/  FMUL R0, R14, R3.reuse ;  /* 0x000000030e007220 */ /* 0x080fe20000400000 */
[-C--:B------:R-:W-:Y:S01]  /*1630*/  FMUL R2, R6, R3.reuse ;  /* 0x0000000306027220 */ /* 0x080fe20000400000 */
[----:B------:R-:W-:Y:S01]  /*1640*/  FMUL R15, R11, R3 ;  /* 0x000000030b0f7220 */ /* 0x000fe20000400000 */
[----:B------:R-:W-:Y:S02]  /*1650*/  IMAD.MOV.U32 R13, RZ, RZ, R10 ;  /* 0x000000ffff0d7224 */ /* 0x000fe400078e000a */
[C---:B------:R-:W-:Y:S01]  /*1660*/  FMUL R17, R5.reuse, R0 ;  /* 0x0000000005117220 */ /* 0x040fe20000400000 */
[----:B------:R-:W-:Y:S01]  /*1670*/  FMUL R19, R5, R2 ;  /* 0x0000000205137220 */ /* 0x000fe20000400000 */
[----:B0-----:R-:W-:-:S06]  /*1680*/  UIMAD UR4, UR7, UR4, URZ ;  /* 0x00000004070472a4 */ /* 0x001fcc000f8e02ff */
[----:B------:R-:W-:-:S05]  /*1690*/  IMAD R8, R7, UR4, RZ ;  /* 0x0000000407087c24 */ /* 0x000fca000f8e02ff */
[----:B------:R-:W-:Y:S02]  /*16a0*/  SHF.R.S32.HI R16, RZ, 0x1f, R8 ;  /* 0x0000001fff107819 */ /* 0x000fe40000011408 */
[----:B------:R-:W-:-:S04]  /*16b0*/  IADD3 R8, P0, PT, R9, R8, RZ ;  /* 0x0000000809087210 */ /* 0x000fc80007f1e0ff */
[----:B------:R-:W-:-:S09]  /*16c0*/  LEA.HI.X.SX32 R9, R9, R16, 0x1, P0 ;  /* 0x0000001009097211 */ /* 0x000fd200000f0eff */
.L_x_15:
[----:B0-----:R-:W0:Y:S01]  /*16d0*/  MUFU.RCP R3, R12 ;  /* 0x0000000c00037308 */ /* 0x001e220000001000 */
[----:B------:R-:W-:Y:S01]  /*16e0*/  VIADD R0, R13, -UR5 ;  /* 0x800000050d007c36 */ /* 0x000fe20008000000 */
[----:B------:R-:W-:Y:S04]  /*16f0*/  BSSY.RECONVERGENT B2, `(.L_x_13) ;  /* 0x000000d000027945 */ /* 0x000fe80003800200 */
[----:B------:R-:W-:-:S04]  /*1700*/  I2FP.F32.S32 R21, R0 ;  /* 0x0000000000157245 */ /* 0x000fc80000201400 */
[----:B------:R-:W1:Y:S01]  /*1710*/  FCHK P0, R21, R12 ;  /* 0x0000000c15007302 */ /* 0x000e620000000000 */
[----:B0-----:R-:W-:-:S04]  /*1720*/  FFMA R2, -R12, R3, 1 ;  /* 0x3f8000000c027423 */ /* 0x001fc80000000103 */
[----:B------:R-:W-:-:S04]  /*1730*/  FFMA R0, R3, R2, R3 ;  /* 0x0000000203007223 */ /* 0x000fc80000000003 */
[----:B------:R-:W-:-:S04]  /*1740*/  FFMA R3, R0, R21, RZ ;  /* 0x0000001500037223 */ /* 0x000fc800000000ff */
[----:B------:R-:W-:-:S04]  /*1750*/  FFMA R2, -R12, R3, R21 ;  /* 0x000000030c027223 */ /* 0x000fc80000000115 */
[----:B------:R-:W-:Y:S01]  /*1760*/  FFMA R0, R0, R2, R3 ;  /* 0x0000000200007223 */ /* 0x000fe20000000003 */
[----:B-1----:R-:W-:Y:S06]  /*1770*/  @!P0 BRA `(.L_x_14) ;  /* 0x0000000000108947 */ /* 0x002fec0003800000 */
[----:B------:R-:W-:Y:S01]  /*1780*/  IMAD.MOV.U32 R0, RZ, RZ, R21 ;  /* 0x000000ffff007224 */ /* 0x000fe200078e0015 */
[----:B------:R-:W-:Y:S01]  /*1790*/  MOV R2, 0x17c0 ;  /* 0x000017c000027802 */ /* 0x000fe20000000f00 */
[----:B------:R-:W-:-:S07]  /*17a0*/  IMAD.MOV.U32 R3, RZ, RZ, R12 ;  /* 0x000000ffff037224 */ /* 0x000fce00078e000c */
[----:B------:R-:W-:Y:S05]  /*17b0*/  CALL.REL.NOINC `($__internal_0_$__cuda_sm3x_div_rn_noftz_f32_slowpath) ;  /* 0x0000000000687944 */ /* 0x000fea0003c00000 */
.L_x_14:
[----:B------:R-:W-:Y:S05]  /*17c0*/  BSYNC.RECONVERGENT B2 ;  /* 0x0000000000027941 */ /* 0x000fea0003800200 */
.L_x_13:
[C---:B------:R-:W-:Y:S02]  /*17d0*/  IMAD R2, R13.reuse, 0x3, RZ ;  /* 0x000000030d027824 */ /* 0x040fe400078e02ff */
[-C--:B------:R-:W-:Y:S01]  /*17e0*/  FFMA R21, -R6, R0.reuse, R17 ;  /* 0x0000000006157223 */ /* 0x080fe20000000111 */
[----:B------:R-:W-:Y:S01]  /*17f0*/  FFMA R23, R14, R0, R19 ;  /* 0x000000000e177223 */ /* 0x000fe20000000013 */
[----:B------:R-:W-:Y:S01]  /*1800*/  IMAD.U32 R25, RZ, RZ, UR10 ;  /* 0x0000000aff197e24 */ /* 0x000fe2000f8e00ff */
[----:B------:R-:W-:Y:S01]  /*1810*/  IADD3 R3, P0, PT, R2, R8, RZ ;  /* 0x0000000802037210 */ /* 0x000fe20007f1e0ff */
[----:B------:R-:W-:-:S03]  /*1820*/  VIADD R13, R13, UR6 ;  /* 0x000000060d0d7c36 */ /* 0x000fc60008000000 */
[----:B------:R-:W-:Y:S02]  /*1830*/  LEA.HI.X.SX32 R16, R2, R9, 0x1, P0 ;  /* 0x0000000902107211 */ /* 0x000fe400000f0eff */
[----:B------:R-:W-:-:S04]  /*1840*/  LEA R2, P0, R3, UR14, 0x2 ;  /* 0x0000000e03027c11 */ /* 0x000fc8000f8010ff */
[----:B------:R-:W-:Y:S02]  /*1850*/  LEA.HI.X R3, R3, UR15, R16, 0x2, P0 ;  /* 0x0000000f03037c11 */ /* 0x000fe400080f1410 */
[----:B------:R-:W-:-:S03]  /*1860*/  ISETP.GE.AND P0, PT, R13, R25, PT ;  /* 0x000000190d00720c */ /* 0x000fc60003f06270 */
[----:B------:R0:W-:Y:S04]  /*1870*/  STG.E desc[UR8][R2.64+0x4], R21 ;  /* 0x0000041502007986 */ /* 0x0001e8000c101908 */
[----:B------:R0:W-:Y:S04]  /*1880*/  STG.E desc[UR8][R2.64+0x8], R23 ;  /* 0x0000081702007986 */ /* 0x0001e8000c101908 */
[----:B------:R0:W-:Y:S02]  /*1890*/  STG.E desc[UR8][R2.64], R15 ;  /* 0x0000000f02007986 */ /* 0x0001e4000c101908 */
[----:B------:R-:W-:Y:S05]  /*18a0*/  @!P0 BRA `(.L_x_15) ;  /* 0xfffffffc00888947 */ /* 0x000fea000383ffff */
.L_x_10:
[----:B-1--4-:R-:W-:Y:S05]  /*18b0*/  BSYNC.RECONVERGENT B1 ;  /* 0x0000000000017941 */ /* 0x012fea0003800200 */
.L_x_9:
[----:B------:R-:W-:-:S05]  /*18c0*/  VIADD R4, R4, UR13 ;  /* 0x0000000d04047c36 */ /* 0x000fca0008000000 */
[----:B------:R-:W-:-:S13]  /*18d0*/  ISETP.GE.AND P0, PT, R4, R25, PT ;  /* 0x000000190400720c */ /* 0x000fda0003f06270 */
[----:B------:R-:W-:Y:S05]  /*18e0*/  @!P0 BRA `(.L_x_16) ;  /* 0xfffffff800f08947 */ /* 0x000fea000383ffff */
[----:B------:R-:W-:Y:S05]  /*18f0*/  BSYNC.RECONVERGENT B0 ;  /* 0x0000000000007941 */ /* 0x000fea0003800200 */
.L_x_8:
[----:B------:R-:W1:Y:S01]  /*1900*/  LDC R0, c[0x0][0x378] ;  /* 0x0000de00ff007b82 */ /* 0x000e620000000800 */
[----:B------:R-:W2:Y:S01]  /*1910*/  LDCU UR4, c[0x0][0x390] ;  /* 0x00007200ff0477ac */ /* 0x000ea20008000800 */
[----:B-1----:R-:W-:-:S05]  /*1920*/  IMAD.IADD R7, R0, 0x1, R7 ;  /* 0x0000000100077824 */ /* 0x002fca00078e0207 */
[----:B--2---:R-:W-:-:S13]  /*1930*/  ISETP.GE.AND P0, PT, R7, UR4, PT ;  /* 0x0000000407007c0c */ /* 0x004fda000bf06270 */
[----:B------:R-:W-:Y:S05]  /*1940*/  @!P0 BRA `(.L_x_17) ;  /* 0xfffffff000588947 */ /* 0x000fea000383ffff */
[----:B----4-:R-:W-:Y:S05]  /*1950*/  EXIT ;  /* 0x000000000000794d */ /* 0x010fea0003800000 */
        .weak           $__internal_0_$__cuda_sm3x_div_rn_noftz_f32_slowpath
        .type           $__internal_0_$__cuda_sm3x_div_rn_noftz_f32_slowpath,@function
        .size           $__internal_0_$__cuda_sm3x_div_rn_noftz_f32_slowpath,(.L_x_30 - $__internal_0_$__cuda_sm3x_div_rn_noftz_f32_slowpath)
$__internal_0_$__cuda_sm3x_div_rn_noftz_f32_slowpath:
[----:B------:R-:W-:Y:S01]  /*1960*/  SHF.R.U32.HI R16, RZ, 0x17, R3 ;  /* 0x00000017ff107819 */ /* 0x000fe20000011603 */
[----:B------:R-:W-:Y:S01]  /*1970*/  BSSY.RECONVERGENT B3, `(.L_x_18) ;  /* 0x0000062000037945 */ /* 0x000fe20003800200 */
[----:B------:R-:W-:Y:S02]  /*1980*/  SHF.R.U32.HI R18, RZ, 0x17, R0 ;  /* 0x00000017ff127819 */ /* 0x000fe40000011600 */
[----:B------:R-:W-:Y:S02]  /*1990*/  LOP3.LUT R16, R16, 0xff, RZ, 0xc0, !PT ;  /* 0x000000ff10107812 */ /* 0x000fe400078ec0ff */
[----:B------:R-:W-:-:S03]  /*19a0*/  LOP3.LUT R23, R18, 0xff, RZ, 0xc0, !PT ;  /* 0x000000ff12177812 */ /* 0x000fc600078ec0ff */
[----:B------:R-:W-:Y:S02]  /*19b0*/  VIADD R21, R16, 0xffffffff ;  /* 0xffffffff10157836 */ /* 0x000fe40000000000 */
[----:B------:R-:W-:-:S03]  /*19c0*/  VIADD R20, R23, 0xffffffff ;  /* 0xffffffff17147836 */ /* 0x000fc60000000000 */
[----:B------:R-:W-:-:S04]  /*19d0*/  ISETP.GT.U32.AND P0, PT, R21, 0xfd, PT ;  /* 0x000000fd1500780c */ /* 0x000fc80003f04070 */
[----:B------:R-:W-:-:S13]  /*19e0*/  ISETP.GT.U32.OR P0, PT, R20, 0xfd, P0 ;  /* 0x000000fd1400780c */ /* 0x000fda0000704470 */
[----:B------:R-:W-:Y:S01]  /*19f0*/  @!P0 IMAD.MOV.U32 R18, RZ, RZ, RZ ;  /* 0x000000ffff128224 */ /* 0x000fe200078e00ff */
[----:B------:R-:W-:Y:S06]  /*1a00*/  @!P0 BRA `(.L_x_19) ;  /* 0x00000000005c8947 */ /* 0x000fec0003800000 */
[----:B------:R-:W-:Y:S02]  /*1a10*/  FSETP.GTU.FTZ.AND P0, PT, |R0|, +INF , PT ;  /* 0x7f8000000000780b */ /* 0x000fe40003f1c200 */
[----:B------:R-:W-:-:S04]  /*1a20*/  FSETP.GTU.FTZ.AND P1, PT, |R3|, +INF , PT ;  /* 0x7f8000000300780b */ /* 0x000fc80003f3c200 */
[----:B------:R-:W-:-:S13]  /*1a30*/  PLOP3.LUT P0, PT, P0, P1, PT, 0xf8, 0x8f ;  /* 0x00000000008f781c */ /* 0x000fda0000703f70 */
[----:B------:R-:W-:Y:S05]  /*1a40*/  @P0 BRA `(.L_x_20) ;  /* 0x00000004004c0947 */ /* 0x000fea0003800000 */
[----:B------:R-:W-:-:S13]  /*1a50*/  LOP3.LUT P0, RZ, R3, 0x7fffffff, R0, 0xc8, !PT ;  /* 0x7fffffff03ff7812 */ /* 0x000fda000780c800 */
[----:B------:R-:W-:Y:S05]  /*1a60*/  @!P0 BRA `(.L_x_21) ;  /* 0x00000004003c8947 */ /* 0x000fea0003800000 */
[C---:B------:R-:W-:Y:S02]  /*1a70*/  FSETP.NEU.FTZ.AND P2, PT, |R0|.reuse, +INF , PT ;  /* 0x7f8000000000780b */ /* 0x040fe40003f5d200 */
[----:B------:R-:W-:Y:S02]  /*1a80*/  FSETP.NEU.FTZ.AND P1, PT, |R3|, +INF , PT ;  /* 0x7f8000000300780b */ /* 0x000fe40003f3d200 */
[----:B------:R-:W-:-:S11]  /*1a90*/  FSETP.NEU.FTZ.AND P0, PT, |R0|, +INF , PT ;  /* 0x7f8000000000780b */ /* 0x000fd60003f1d200 */
[----:B------:R-:W-:Y:S05]  /*1aa0*/  @!P1 BRA !P2, `(.L_x_21) ;  /* 0x00000004002c9947 */ /* 0x000fea0005000000 */
[----:B------:R-:W-:-:S04]  /*1ab0*/  LOP3.LUT P2, RZ, R0, 0x7fffffff, RZ, 0xc0, !PT ;  /* 0x7fffffff00ff7812 */ /* 0x000fc8000784c0ff */
[----:B------:R-:W-:-:S13]  /*1ac0*/  PLOP3.LUT P1, PT, P1, P2, PT, 0x2f, 0xf2 ;  /* 0x0000000000f2781c */ /* 0x000fda0000f24577 */
[----:B------:R-:W-:Y:S05]  /*1ad0*/  @P1 BRA `(.L_x_22) ;  /* 0x0000000400181947 */ /* 0x000fea0003800000 */
[----:B------:R-:W-:-:S04]  /*1ae0*/  LOP3.LUT P1, RZ, R3, 0x7fffffff, RZ, 0xc0, !PT ;  /* 0x7fffffff03ff7812 */ /* 0x000fc8000782c0ff */
[----:B------:R-:W-:-:S13]  /*1af0*/  PLOP3.LUT P0, PT, P0, P1, PT, 0x2f, 0xf2 ;  /* 0x0000000000f2781c */ /* 0x000fda0000702577 */
[----:B------:R-:W-:Y:S05]  /*1b00*/  @P0 BRA `(.L_x_23) ;  /* 0x0000000400000947 */ /* 0x000fea0003800000 */
[----:B------:R-:W-:Y:S02]  /*1b10*/  ISETP.GE.AND P0, PT, R20, RZ, PT ;  /* 0x000000ff1400720c */ /* 0x000fe40003f06270 */
[----:B------:R-:W-:-:S11]  /*1b20*/  ISETP.GE.AND P1, PT, R21, RZ, PT ;  /* 0x000000ff1500720c */ /* 0x000fd60003f26270 */
[----:B------:R-:W-:Y:S02]  /*1b30*/  @P0 IMAD.MOV.U32 R18, RZ, RZ, RZ ;  /* 0x000000ffff120224 */ /* 0x000fe400078e00ff */
[----:B------:R-:W-:Y:S01]  /*1b40*/  @!P0 FFMA R0, R0, 1.84467440737095516160e+19, RZ ;  /* 0x5f80000000008823 */ /* 0x000fe200000000ff */
[----:B------:R-:W-:Y:S02]  /*1b50*/  @!P0 IMAD.MOV.U32 R18, RZ, RZ, -0x40 ;  /* 0xffffffc0ff128424 */ /* 0x000fe400078e00ff */
[----:B------:R-:W-:Y:S02]  /*1b60*/  @!P1 FFMA R3, R3, 1.84467440737095516160e+19, RZ ;  /* 0x5f80000003039823 */ /* 0x000fe400000000ff */
[----:B------:R-:W-:-:S07]  /*1b70*/  @!P1 VIADD R18, R18, 0x40 ;  /* 0x0000004012129836 */ /* 0x000fce0000000000 */
.L_x_19:
[----:B------:R-:W-:Y:S01]  /*1b80*/  LEA R20, R16, 0xc0800000, 0x17 ;  /* 0xc080000010147811 */ /* 0x000fe200078eb8ff */
[----:B------:R-:W-:Y:S01]  /*1b90*/  VIADD R23, R23, 0xffffff81 ;  /* 0xffffff8117177836 */ /* 0x000fe20000000000 */
[----:B------:R-:W-:Y:S03]  /*1ba0*/  BSSY.RECONVERGENT B4, `(.L_x_24) ;  /* 0x0000035000047945 */ /* 0x000fe60003800200 */
[----:B------:R-:W-:Y:S02]  /*1bb0*/  IMAD.IADD R22, R3, 0x1, -R20 ;  /* 0x0000000103167824 */ /* 0x000fe400078e0a14 */
[C---:B------:R-:W-:Y:S01]  /*1bc0*/  IMAD R0, R23.reuse, -0x800000, R0 ;  /* 0xff80000017007824 */ /* 0x040fe200078e0200 */
[----:B------:R-:W-:Y:S01]  /*1bd0*/  IADD3 R23, PT, PT, R23, 0x7f, -R16 ;  /* 0x0000007f17177810 */ /* 0x000fe20007ffe810 */
[----:B------:R-:W0:Y:S01]  /*1be0*/  MUFU.RCP R3, R22 ;  /* 0x0000001600037308 */ /* 0x000e220000001000 */
[----:B------:R-:W-:-:S03]  /*1bf0*/  FADD.FTZ R21, -R22, -RZ ;  /* 0x800000ff16157221 */ /* 0x000fc60000010100 */
[----:B------:R-:W-:Y:S02]  /*1c00*/  IMAD.IADD R23, R23, 0x1, R18 ;  /* 0x0000000117177824 */ /* 0x000fe400078e0212 */
[----:B0-----:R-:W-:-:S04]  /*1c10*/  FFMA R20, R3, R21, 1 ;  /* 0x3f80000003147423 */ /* 0x001fc80000000015 */
[----:B------:R-:W-:-:S04]  /*1c20*/  FFMA R3, R3, R20, R3 ;  /* 0x0000001403037223 */ /* 0x000fc80000000003 */
[----:B------:R-:W-:-:S04]  /*1c30*/  FFMA R20, R0, R3, RZ ;  /* 0x0000000300147223 */ /* 0x000fc800000000ff */
[----:B------:R-:W-:-:S04]  /*1c40*/  FFMA R24, R21, R20, R0 ;  /* 0x0000001415187223 */ /* 0x000fc80000000000 */
[----:B------:R-:W-:-:S04]  /*1c50*/  FFMA R20, R3, R24, R20 ;  /* 0x0000001803147223 */ /* 0x000fc80000000014 */
[----:B------:R-:W-:-:S04]  /*1c60*/  FFMA R21, R21, R20, R0 ;  /* 0x0000001415157223 */ /* 0x000fc80000000000 */
[----:B------:R-:W-:-:S05]  /*1c70*/  FFMA R0, R3, R21, R20 ;  /* 0x0000001503007223 */ /* 0x000fca0000000014 */
[----:B------:R-:W-:-:S04]  /*1c80*/  SHF.R.U32.HI R16, RZ, 0x17, R0 ;  /* 0x00000017ff107819 */ /* 0x000fc80000011600 */
[----:B------:R-:W-:-:S05]  /*1c90*/  LOP3.LUT R16, R16, 0xff, RZ, 0xc0, !PT ;  /* 0x000000ff10107812 */ /* 0x000fca00078ec0ff */
[----:B------:R-:W-:-:S04]  /*1ca0*/  IMAD.IADD R22, R16, 0x1, R23 ;  /* 0x0000000110167824 */ /* 0x000fc800078e0217 */
[----:B------:R-:W-:-:S05]  /*1cb0*/  VIADD R16, R22, 0xffffffff ;  /* 0xffffffff16107836 */ /* 0x000fca0000000000 */
[----:B------:R-:W-:-:S13]  /*1cc0*/  ISETP.GE.U32.AND P0, PT, R16, 0xfe, PT ;  /* 0x000000fe1000780c */ /* 0x000fda0003f06070 */
[----:B------:R-:W-:Y:S05]  /*1cd0*/  @!P0 BRA `(.L_x_25) ;  /* 0x0000000000808947 */ /* 0x000fea0003800000 */
[----:B------:R-:W-:-:S13]  /*1ce0*/  ISETP.GT.AND P0, PT, R22, 0xfe, PT ;  /* 0x000000fe1600780c */ /* 0x000fda0003f04270 */
[----:B------:R-:W-:Y:S05]  /*1cf0*/  @P0 BRA `(.L_x_26) ;  /* 0x00000000006c0947 */ /* 0x000fea0003800000 */
[----:B------:R-:W-:-:S13]  /*1d00*/  ISETP.GE.AND P0, PT, R22, 0x1, PT ;  /* 0x000000011600780c */ /* 0x000fda0003f06270 */
[----:B------:R-:W-:Y:S05]  /*1d10*/  @P0 BRA `(.L_x_27) ;  /* 0x0000000000740947 */ /* 0x000fea0003800000 */
[----:B------:R-:W-:Y:S02]  /*1d20*/  ISETP.GE.AND P0, PT, R22, -0x18, PT ;  /* 0xffffffe81600780c */ /* 0x000fe40003f06270 */
[----:B------:R-:W-:-:S11]  /*1d30*/  LOP3.LUT R0, R0, 0x80000000, RZ, 0xc0, !PT ;  /* 0x8000000000007812 */ /* 0x000fd600078ec0ff */
[----:B------:R-:W-:Y:S05]  /*1d40*/  @!P0 BRA `(.L_x_27) ;  /* 0x0000000000688947 */ /* 0x000fea0003800000 */
[CCC-:B------:R-:W-:Y:S01]  /*1d50*/  FFMA.RZ R16, R3.reuse, R21.reuse, R20.reuse ;  /* 0x0000001503107223 */ /* 0x1c0fe2000000c014 */
[C---:B------:R-:W-:Y:S02]  /*1d60*/  ISETP.NE.AND P2, PT, R22.reuse, RZ, PT ;  /* 0x000000ff1600720c */ /* 0x040fe40003f45270 */
[----:B------:R-:W-:Y:S02]  /*1d70*/  ISETP.NE.AND P1, PT, R22, RZ, PT ;  /* 0x000000ff1600720c */ /* 0x000fe40003f25270 */
[----:B------:R-:W-:Y:S01]  /*1d80*/  LOP3.LUT R18, R16, 0x7fffff, RZ, 0xc0, !PT ;  /* 0x007fffff10127812 */ /* 0x000fe200078ec0ff */
[CCC-:B------:R-:W-:Y:S01]  /*1d90*/  FFMA.RP R16, R3.reuse, R21.reuse, R20.reuse ;  /* 0x0000001503107223 */ /* 0x1c0fe20000008014 */
[----:B------:R-:W-:Y:S01]  /*1da0*/  FFMA.RM R3, R3, R21, R20 ;  /* 0x0000001503037223 */ /* 0x000fe20000004014 */
[----:B------:R-:W-:Y:S01]  /*1db0*/  VIADD R21, R22, 0x20 ;  /* 0x0000002016157836 */ /* 0x000fe20000000000 */
[----:B------:R-:W-:Y:S01]  /*1dc0*/  LOP3.LUT R18, R18, 0x800000, RZ, 0xfc, !PT ;  /* 0x0080000012127812 */ /* 0x000fe200078efcff */
[----:B------:R-:W-:-:S02]  /*1dd0*/  IMAD.MOV R20, RZ, RZ, -R22 ;  /* 0x000000ffff147224 */ /* 0x000fc400078e0a16 */
[----:B------:R-:W-:Y:S02]  /*1de0*/  FSETP.NEU.FTZ.AND P0, PT, R16, R3, PT ;  /* 0x000000031000720b */ /* 0x000fe40003f1d000 */
[----:B------:R-:W-:Y:S02]  /*1df0*/  SHF.L.U32 R21, R18, R21, RZ ;  /* 0x0000001512157219 */ /* 0x000fe400000006ff */
[----:B------:R-:W-:Y:S02]  /*1e00*/  SEL R3, R20, RZ, P2 ;  /* 0x000000ff14037207 */ /* 0x000fe40001000000 */
[----:B------:R-:W-:Y:S02]  /*1e10*/  ISETP.NE.AND P1, PT, R21, RZ, P1 ;  /* 0x000000ff1500720c */ /* 0x000fe40000f25270 */
[----:B------:R-:W-:Y:S02]  /*1e20*/  SHF.R.U32.HI R3, RZ, R3, R18 ;  /* 0x00000003ff037219 */ /* 0x000fe40000011612 */
[----:B------:R-:W-:-:S02]  /*1e30*/  PLOP3.LUT P0, PT, P0, P1, PT, 0xf8, 0x8f ;  /* 0x00000000008f781c */ /* 0x000fc40000703f70 */
[----:B------:R-:W-:Y:S02]  /*1e40*/  SHF.R.U32.HI R21, RZ, 0x1, R3 ;  /* 0x00000001ff157819 */ /* 0x000fe40000011603 */
[----:B------:R-:W-:-:S04]  /*1e50*/  SEL R16, RZ, 0x1, !P0 ;  /* 0x00000001ff107807 */ /* 0x000fc80004000000 */
[----:B------:R-:W-:-:S04]  /*1e60*/  LOP3.LUT R16, R16, 0x1, R21, 0xf8, !PT ;  /* 0x0000000110107812 */ /* 0x000fc800078ef815 */
[----:B------:R-:W-:-:S05]  /*1e70*/  LOP3.LUT R16, R16, R3, RZ, 0xc0, !PT ;  /* 0x0000000310107212 */ /* 0x000fca00078ec0ff */
[----:B------:R-:W-:-:S05]  /*1e80*/  IMAD.IADD R21, R21, 0x1, R16 ;  /* 0x0000000115157824 */ /* 0x000fca00078e0210 */
[----:B------:R-:W-:Y:S01]  /*1e90*/  LOP3.LUT R0, R21, R0, RZ, 0xfc, !PT ;  /* 0x0000000015007212 */ /* 0x000fe200078efcff */
[----:B------:R-:W-:Y:S06]  /*1ea0*/  BRA `(.L_x_27) ;  /* 0x0000000000107947 */ /* 0x000fec0003800000 */
.L_x_26:
[----:B------:R-:W-:-:S04]  /*1eb0*/  LOP3.LUT R0, R0, 0x80000000, RZ, 0xc0, !PT ;  /* 0x8000000000007812 */ /* 0x000fc800078ec0ff */
[----:B------:R-:W-:Y:S01]  /*1ec0*/  LOP3.LUT R0, R0, 0x7f800000, RZ, 0xfc, !PT ;  /* 0x7f80000000007812 */ /* 0x000fe200078efcff */
[----:B------:R-:W-:Y:S06]  /*1ed0*/  BRA `(.L_x_27) ;  /* 0x0000000000047947 */ /* 0x000fec0003800000 */
.L_x_25:
[----:B------:R-:W-:-:S07]  /*1ee0*/  IMAD R0, R23, 0x800000, R0 ;  /* 0x0080000017007824 */ /* 0x000fce00078e0200 */
.L_x_27:
[----:B------:R-:W-:Y:S05]  /*1ef0*/  BSYNC.RECONVERGENT B4 ;  /* 0x0000000000047941 */ /* 0x000fea0003800200 */
.L_x_24:
[----:B------:R-:W-:Y:S05]  /*1f00*/  BRA `(.L_x_28) ;  /* 0x0000000000207947 */ /* 0x000fea0003800000 */
.L_x_23:
[----:B------:R-:W-:-:S04]  /*1f10*/  LOP3.LUT R0, R3, 0x80000000, R0, 0x48, !PT ;  /* 0x8000000003007812 */ /* 0x000fc800078e4800 */
[----:B------:R-:W-:Y:S01]  /*1f20*/  LOP3.LUT R0, R0, 0x7f800000, RZ, 0xfc, !PT ;  /* 0x7f80000000007812 */ /* 0x000fe200078efcff */
[----:B------:R-:W-:Y:S06]  /*1f30*/  BRA `(.L_x_28) ;  /* 0x0000000000147947 */ /* 0x000fec0003800000 */
.L_x_22:
[----:B------:R-:W-:Y:S01]  /*1f40*/  LOP3.LUT R0, R3, 0x80000000, R0, 0x48, !PT ;  /* 0x8000000003007812 */ /* 0x000fe200078e4800 */
[----:B------:R-:W-:Y:S06]  /*1f50*/  BRA `(.L_x_28) ;  /* 0x00000000000c7947 */ /* 0x000fec0003800000 */
.L_x_21:
[----:B------:R-:W0:Y:S01]  /*1f60*/  MUFU.RSQ R0, -QNAN ;  /* 0xffc0000000007908 */ /* 0x000e220000001400 */
[----:B------:R-:W-:Y:S05]  /*1f70*/  BRA `(.L_x_28) ;  /* 0x0000000000047947 */ /* 0x000fea0003800000 */
.L_x_20:
[----:B------:R-:W-:-:S07]  /*1f80*/  FADD.FTZ R0, R0, R3 ;  /* 0x0000000300007221 */ /* 0x000fce0000010000 */
.L_x_28:
[----:B------:R-:W-:Y:S05]  /*1f90*/  BSYNC.RECONVERGENT B3 ;  /* 0x0000000000037941 */ /* 0x000fea0003800200 */
.L_x_18:
[----:B------:R-:W-:-:S04]  /*1fa0*/  IMAD.MOV.U32 R3, RZ, RZ, 0x0 ;  /* 0x00000000ff037424 */ /* 0x000fc800078e00ff */
[----:B0-----:R-:W-:Y:S05]  /*1fb0*/  RET.REL.NODEC R2 `(make_grids) ;  /* 0xffffffe002107950 */ /* 0x001fea0003c3ffff */
.L_x_29:
[----:B------:R-:W-:-:S00]  /*1fc0*/  BRA `(.L_x_29) ;  /* 0xfffffffc00fc7947 */ /* 0x000fc0000383ffff */
[----:B------:R-:W-:-:S00]  /*1fd0*/  NOP ;  /* 0x0000000000007918 */ /* 0x000fc00000000000 */
        /* <DEDUP_REMOVED lines=10> */
.L_x_30:


//--------------------- .nv.global.init           --------------------------
	.section	.nv.global.init,"aw",@progbits
	.align	4
.nv.global.init:
	.type		__cudart_i2opi_f,@object
	.size		__cudart_i2opi_f,(.L_0 - __cudart_i2opi_f)
__cudart_i2opi_f:
        /*0000*/ 	.byte	0x41, 0x90, 0x43, 0x3c, 0x99, 0x95, 0x62, 0xdb, 0xc0, 0xdd, 0x34, 0xf5, 0xd1, 0x57, 0x27, 0xfc
        /*0010*/ 	.byte	0x29, 0x15, 0x44, 0x4e, 0x6e, 0x83, 0xf9, 0xa2
.L_0:


//--------------------- .nv.shared.reserved.0     --------------------------
	.section	.nv.shared.reserved.0,"aw",@nobits
	.weak		__nv_reservedSMEM_offset_0_alias
	.size		__nv_reservedSMEM_offset_0_alias, 0, 64
	.other		__nv_reservedSMEM_offset_0_alias,@"STO_CUDA_RESERVED_SHARED STV_DEFAULT"
__nv_reservedSMEM_offset_0_alias:
	.zero		0
	.zero		64


//--------------------- .nv.constant0.make_grids  --------------------------
	.section	.nv.constant0.make_grids,"a",@progbits
	.sectionflags	@""
	.align	4
.nv.constant0.make_grids:
	.zero		924


//--------------------- SYMBOLS --------------------------

	.type		.nv.reservedSmem.offset0,@object
	.size		.nv.reservedSmem.offset0,0x4
